def matmul_kernel(
    a_ptr,
    b_ptr,
    c_ptr,
    M,
    N,
    K,
    stride_am,
    stride_ak,
    stride_bk,
    stride_bn,
    stride_cm,
    stride_cn,
    BLOCK_M: tl.constexpr,
    BLOCK_N: tl.constexpr,
    BLOCK_K: tl.constexpr,
    GROUP_M: tl.constexpr,
):
    pid = tl.program_id(axis=0)
    num_pid_m = tl.cdiv(M, BLOCK_M)
    num_pid_n = tl.cdiv(N, BLOCK_N)
    num_pid_in_group = GROUP_M * num_pid_n
    group_id = pid // num_pid_in_group
    first_pid_m = group_id * GROUP_M
    group_size_m = min(num_pid_m - first_pid_m, GROUP_M)
    pid_m = first_pid_m + ((pid % num_pid_in_group) % group_size_m)
    pid_n = (pid % num_pid_in_group) // group_size_m

    offs_am = (pid_m * BLOCK_M + tl.arange(0, BLOCK_M)) % M
    offs_bn = (pid_n * BLOCK_N + tl.arange(0, BLOCK_N)) % N
    offs_k = tl.arange(0, BLOCK_K)
    a_ptrs = a_ptr + offs_am[:, None] * stride_am + offs_k[None, :] * stride_ak
    b_ptrs = b_ptr + offs_k[:, None] * stride_bk + offs_bn[None, :] * stride_bn

    acc = tl.zeros((BLOCK_M, BLOCK_N), dtype=tl.float32)
    for kk in range(0, tl.cdiv(K, BLOCK_K)):
        a = tl.load(a_ptrs, mask=offs_k[None, :] < K - kk * BLOCK_K, other=0.0)
        b = tl.load(b_ptrs, mask=offs_k[:, None] < K - kk * BLOCK_K, other=0.0)
        acc = tl.dot(a, b, acc)
        a_ptrs += BLOCK_K * stride_ak
        b_ptrs += BLOCK_K * stride_bk

    c = acc.to(c_ptr.dtype.element_ty)
    offs_cm = pid_m * BLOCK_M + tl.arange(0, BLOCK_M)
    offs_cn = pid_n * BLOCK_N + tl.arange(0, BLOCK_N)
    c_ptrs = c_ptr + offs_cm[:, None] * stride_cm + offs_cn[None, :] * stride_cn
    mask = (offs_cm[:, None] < M) & (offs_cn[None, :] < N)
    tl.store(c_ptrs, c, mask=mask)

# config = {"BLOCK_K": 64, "BLOCK_M": 256, "BLOCK_N": 128, "GROUP_M": 8, "arch": "sm_100", "dtype": "fp8e5m2", "num_ctas": 1, "num_stages": 3, "num_warps": 8}
# arch = sm_100


// ===== COMPILED SASS (sm_100a) =====

	.target	sm_100a

	.elftype	@"ET_EXEC"


//--------------------- .note.nv.tkinfo           --------------------------
	.section	.note.nv.tkinfo,"",@"SHT_NOTE"
	.sectionflags	@"SHF_NOTE_NV_TKINFO"
	.tkinfo
        /*0018*/ 	.word	0x00000081
        /*0030*/ 	.string	""
        /*0030*/ 	.string	"ptxas-blackwell"
        /*0030*/ 	.string	"Cuda compilation tools, release 12.9, V12.9.86"
        /*0030*/ 	.string	"Build cuda_12.9.r12.9/compiler.36037853_0"
        /*0030*/ 	.string	"-v  -suppress-debug-info  -lineinfo  -arch sm_100a "



//--------------------- .note.nv.cuver            --------------------------
	.section	.note.nv.cuver,"",@"SHT_NOTE"
	.sectionflags	@"SHF_NOTE_NV_CUVER"
        /*0018*/ 	.short	0x0001
        /*001a*/ 	.short	0x0064
        /*001c*/ 	.short	0x0001
        /*001e*/ 	.short	0x0000
        /*0020*/ 	.short	0x0001
        /*0022*/ 	.short	0x0000


//--------------------- .nv.info                  --------------------------
	.section	.nv.info,"",@"SHT_CUDA_INFO"
	.align	4


	//----- nvinfo : EIATTR_REGCOUNT
	.align		4
        /*0000*/ 	.byte	0x04, 0x2f
        /*0002*/ 	.short	(.L_4 - .L_3)
	.align		4
.L_3:
        /*0004*/ 	.word	index@(matmul_kernel)
        /*0008*/ 	.word	0x000000ff


	//----- nvinfo : EIATTR_FRAME_SIZE
	.align		4
.L_4:
        /*000c*/ 	.byte	0x04, 0x11
        /*000e*/ 	.short	(.L_6 - .L_5)
	.align		4
.L_5:
        /*0010*/ 	.word	index@($__internal_2_$__cuda_sm10x_tcgen05_guardrail_trap_unallocated_columns_being_dealloced)
        /*0014*/ 	.word	0x00000008


	//----- nvinfo : EIATTR_FRAME_SIZE
	.align		4
.L_6:
        /*0018*/ 	.byte	0x04, 0x11
        /*001a*/ 	.short	(.L_8 - .L_7)
	.align		4
.L_7:
        /*001c*/ 	.word	index@($__internal_1_$__cuda_sm10x_tcgen05_guardrail_trap_phase_invalid_during_alloc)
        /*0020*/ 	.word	0x00000008


	//----- nvinfo : EIATTR_FRAME_SIZE
	.align		4
.L_8:
        /*0024*/ 	.byte	0x04, 0x11
        /*0026*/ 	.short	(.L_10 - .L_9)
	.align		4
.L_9:
        /*0028*/ 	.word	index@($__internal_0_$__cuda_sm10x_tcgen05_guardrail_trap_col_being_dealloced_not_returned_by_alloc)
        /*002c*/ 	.word	0x00000008


	//----- nvinfo : EIATTR_FRAME_SIZE
	.align		4
.L_10:
        /*0030*/ 	.byte	0x04, 0x11
        /*0032*/ 	.short	(.L_12 - .L_11)
	.align		4
.L_11:
        /*0034*/ 	.word	index@(matmul_kernel)
        /*0038*/ 	.word	0x00000008


	//----- nvinfo : EIATTR_MIN_STACK_SIZE
	.align		4
.L_12:
        /*003c*/ 	.byte	0x04, 0x12
        /*003e*/ 	.short	(.L_14 - .L_13)
	.align		4
.L_13:
        /*0040*/ 	.word	index@(matmul_kernel)
        /*0044*/ 	.word	0x00000008
.L_14:


//--------------------- .nv.info.matmul_kernel    --------------------------
	.section	.nv.info.matmul_kernel,"",@"SHT_CUDA_INFO"
	.sectionflags	@""
	.align	4


	//----- nvinfo : EIATTR_CUDA_API_VERSION
	.align		4
        /*0000*/ 	.byte	0x04, 0x37
        /*0002*/ 	.short	(.L_16 - .L_15)
.L_15:
        /*0004*/ 	.word	0x00000081


	//----- nvinfo : EIATTR_KPARAM_INFO
	.align		4
.L_16:
        /*0008*/ 	.byte	0x04, 0x17
        /*000a*/ 	.short	(.L_18 - .L_17)
.L_17:
        /*000c*/ 	.word	0x00000000
        /*0010*/ 	.short	0x000d
        /*0012*/ 	.short	0x0048
        /*0014*/ 	.byte	0x00, 0xf4, 0x21, 0x00


	//----- nvinfo : EIATTR_KPARAM_INFO
	.align		4
.L_18:
        /*0018*/ 	.byte	0x04, 0x17
        /*001a*/ 	.short	(.L_20 - .L_19)
.L_19:
        /*001c*/ 	.word	0x00000000
        /*0020*/ 	.short	0x000c
        /*0022*/ 	.short	0x0040
        /*0024*/ 	.byte	0x00, 0xf4, 0x21, 0x00


	//----- nvinfo : EIATTR_KPARAM_INFO
	.align		4
.L_20:
        /*0028*/ 	.byte	0x04, 0x17
        /*002a*/ 	.short	(.L_22 - .L_21)
.L_21:
        /*002c*/ 	.word	0x00000000
        /*0030*/ 	.short	0x000b
        /*0032*/ 	.short	0x0038
        /*0034*/ 	.byte	0x00, 0xf0, 0x11, 0x00


	//----- nvinfo : EIATTR_KPARAM_INFO
	.align		4
.L_22:
        /*0038*/ 	.byte	0x04, 0x17
        /*003a*/ 	.short	(.L_24 - .L_23)
.L_23:
        /*003c*/ 	.word	0x00000000
        /*0040*/ 	.short	0x000a
        /*0042*/ 	.short	0x0034
        /*0044*/ 	.byte	0x00, 0xf0, 0x11, 0x00


	//----- nvinfo : EIATTR_KPARAM_INFO
	.align		4
.L_24:
        /*0048*/ 	.byte	0x04, 0x17
        /*004a*/ 	.short	(.L_26 - .L_25)
.L_25:
        /*004c*/ 	.word	0x00000000
        /*0050*/ 	.short	0x0009
        /*0052*/ 	.short	0x0030
        /*0054*/ 	.byte	0x00, 0xf0, 0x11, 0x00


	//----- nvinfo : EIATTR_KPARAM_INFO
	.align		4
.L_26:
        /*0058*/ 	.byte	0x04, 0x17
        /*005a*/ 	.short	(.L_28 - .L_27)
.L_27:
        /*005c*/ 	.word	0x00000000
        /*0060*/ 	.short	0x0008
        /*0062*/ 	.short	0x002c
        /*0064*/ 	.byte	0x00, 0xf0, 0x11, 0x00


	//----- nvinfo : EIATTR_KPARAM_INFO
	.align		4
.L_28:
        /*0068*/ 	.byte	0x04, 0x17
        /*006a*/ 	.short	(.L_30 - .L_29)
.L_29:
        /*006c*/ 	.word	0x00000000
        /*0070*/ 	.short	0x0007
        /*0072*/ 	.short	0x0028
        /*0074*/ 	.byte	0x00, 0xf0, 0x11, 0x00


	//----- nvinfo : EIATTR_KPARAM_INFO
	.align		4
.L_30:
        /*0078*/ 	.byte	0x04, 0x17
        /*007a*/ 	.short	(.L_32 - .L_31)
.L_31:
        /*007c*/ 	.word	0x00000000
        /*0080*/ 	.short	0x0006
        /*0082*/ 	.short	0x0024
        /*0084*/ 	.byte	0x00, 0xf0, 0x11, 0x00


	//----- nvinfo : EIATTR_KPARAM_INFO
	.align		4
.L_32:
        /*0088*/ 	.byte	0x04, 0x17
        /*008a*/ 	.short	(.L_34 - .L_33)
.L_33:
        /*008c*/ 	.word	0x00000000
        /*0090*/ 	.short	0x0005
        /*0092*/ 	.short	0x0020
        /*0094*/ 	.byte	0x00, 0xf0, 0x11, 0x00


	//----- nvinfo : EIATTR_KPARAM_INFO
	.align		4
.L_34:
        /*0098*/ 	.byte	0x04, 0x17
        /*009a*/ 	.short	(.L_36 - .L_35)
.L_35:
        /*009c*/ 	.word	0x00000000
        /*00a0*/ 	.short	0x0004
        /*00a2*/ 	.short	0x001c
        /*00a4*/ 	.byte	0x00, 0xf0, 0x11, 0x00


	//----- nvinfo : EIATTR_KPARAM_INFO
	.align		4
.L_36:
        /*00a8*/ 	.byte	0x04, 0x17
        /*00aa*/ 	.short	(.L_38 - .L_37)
.L_37:
        /*00ac*/ 	.word	0x00000000
        /*00b0*/ 	.short	0x0003
        /*00b2*/ 	.short	0x0018
        /*00b4*/ 	.byte	0x00, 0xf0, 0x11, 0x00


	//----- nvinfo : EIATTR_KPARAM_INFO
	.align		4
.L_38:
        /*00b8*/ 	.byte	0x04, 0x17
        /*00ba*/ 	.short	(.L_40 - .L_39)
.L_39:
        /*00bc*/ 	.word	0x00000000
        /*00c0*/ 	.short	0x0002
        /*00c2*/ 	.short	0x0010
        /*00c4*/ 	.byte	0x00, 0xf4, 0x21, 0x00


	//----- nvinfo : EIATTR_KPARAM_INFO
	.align		4
.L_40:
        /*00c8*/ 	.byte	0x04, 0x17
        /*00ca*/ 	.short	(.L_42 - .L_41)
.L_41:
        /*00cc*/ 	.word	0x00000000
        /*00d0*/ 	.short	0x0001
        /*00d2*/ 	.short	0x0008
        /*00d4*/ 	.byte	0x00, 0xf4, 0x21, 0x00


	//----- nvinfo : EIATTR_KPARAM_INFO
	.align		4
.L_42:
        /*00d8*/ 	.byte	0x04, 0x17
        /*00da*/ 	.short	(.L_44 - .L_43)
.L_43:
        /*00dc*/ 	.word	0x00000000
        /*00e0*/ 	.short	0x0000
        /*00e2*/ 	.short	0x0000
        /*00e4*/ 	.byte	0x00, 0xf4, 0x21, 0x00


	//----- nvinfo : EIATTR_AT_ENTRY_FRAGMENTS
	.align		4
.L_44:
        /*00e8*/ 	.byte	0x04, 0x4f
        /*00ea*/ 	.short	(.L_46 - .L_45)


	//   ....[0]....
.L_45:
        /*00ec*/ 	.word	0x00000004


	//----- nvinfo : EIATTR_RESERVED_SMEM_USED
	.align		4
.L_46:
        /*00f0*/ 	.byte	0x01, 0x41
	.zero		2


	//----- nvinfo : EIATTR_SPARSE_MMA_MASK
	.align		4
        /*00f4*/ 	.byte	0x03, 0x50
        /*00f6*/ 	.short	0x0000


	//----- nvinfo : EIATTR_TCGEN05_1CTA_USED
	.align		4
        /*00f8*/ 	.byte	0x01, 0x51
	.zero		2


	//----- nvinfo : EIATTR_MAXREG_COUNT
	.align		4
        /*00fc*/ 	.byte	0x03, 0x1b
        /*00fe*/ 	.short	0x00ff


	//----- nvinfo : EIATTR_NUM_BARRIERS
	.align		4
        /*0100*/ 	.byte	0x02, 0x4c
        /*0102*/ 	.byte	0x01
	.zero		1


	//----- nvinfo : EIATTR_ANNOTATIONS
	.align		4
        /*0104*/ 	.byte	0x04, 0x55
        /*0106*/ 	.short	(.L_48 - .L_47)


	//   ....[0]....
.L_47:
        /*0108*/ 	.word	0x00000001
        /*010c*/ 	.byte	0x40, 0x6d, 0x00, 0x00, 0x01, 0x00, 0x00, 0x00, 0xc0, 0x84, 0x00, 0x00


	//----- nvinfo : EIATTR_INT_WARP_WIDE_INSTR_OFFSETS
	.align		4
.L_48:
        /*0118*/ 	.byte	0x04, 0x31
        /*011a*/ 	.short	(.L_50 - .L_49)


	//   ....[0]....
.L_49:
        /*011c*/ 	.word	0x00000be0


	//   ....[1]....
        /*0120*/ 	.word	0x00000c10


	//   ....[2]....
        /*0124*/ 	.word	0x00004fd0


	//   ....[3]....
        /*0128*/ 	.word	0x0000e000


	//   ....[4]....
        /*012c*/ 	.word	0x0000e050


	//----- nvinfo : EIATTR_COOP_GROUP_MASK_REGIDS
	.align		4
.L_50:
        /*0130*/ 	.byte	0x04, 0x29
        /*0132*/ 	.short	(.L_52 - .L_51)


	//   ....[0]....
.L_51:
        /*0134*/ 	.word	0xffffffff


	//   ....[1]....
        /*0138*/ 	.word	0xffffffff


	//   ....[2]....
        /*013c*/ 	.word	0xffffffff


	//   ....[3]....
        /*0140*/ 	.word	0xffffffff


	//----- nvinfo : EIATTR_COOP_GROUP_INSTR_OFFSETS
	.align		4
.L_52:
        /*0144*/ 	.byte	0x04, 0x28
        /*0146*/ 	.short	(.L_54 - .L_53)


	//   ....[0]....
.L_53:
        /*0148*/ 	.word	0x00000080


	//   ....[1]....
        /*014c*/ 	.word	0x00000340


	//   ....[2]....
        /*0150*/ 	.word	0x0000de90


	//   ....[3]....
        /*0154*/ 	.word	0x0000e100


	//----- nvinfo : EIATTR_VRC_CTA_INIT_COUNT
	.align		4
.L_54:
        /*0158*/ 	.byte	0x02, 0x4a
        /*015a*/ 	.byte	0x80
	.zero		1


	//----- nvinfo : EIATTR_MBARRIER_INSTR_OFFSETS
	.align		4
        /*015c*/ 	.byte	0x04, 0x39
        /*015e*/ 	.short	(.L_56 - .L_55)


	//   ....[0]....
.L_55:
        /*0160*/ 	.word	0x00000df0
        /*0164*/ 	.word	0x000000ff
        /*0168*/ 	.word	0x00000000
        /*016c*/ 	.short	0x0100
        /*016e*/ 	.byte	0x0b
	.zero		1


	//   ....[1]....
        /*0170*/ 	.word	0x00005020
        /*0174*/ 	.word	0x000000ff
        /*0178*/ 	.word	0x0000c008
        /*017c*/ 	.short	0x0100
        /*017e*/ 	.byte	0x09
	.zero		1


	//   ....[2]....
        /*0180*/ 	.word	0x00006cb0
        /*0184*/ 	.word	0x000000ff
        /*0188*/ 	.word	0x00000000
        /*018c*/ 	.short	0x010a
        /*018e*/ 	.byte	0x0b
	.zero		1


	//   ....[3]....
        /*0190*/ 	.word	0x00009990
        /*0194*/ 	.word	0x000000ff
        /*0198*/ 	.word	0x00000000
        /*019c*/ 	.short	0x010a
        /*019e*/ 	.byte	0x0b
	.zero		1


	//   ....[4]....
        /*01a0*/ 	.word	0x00009b20
        /*01a4*/ 	.word	0x000000ff
        /*01a8*/ 	.word	0x0000c000
        /*01ac*/ 	.short	0x0108
        /*01ae*/ 	.byte	0x09
	.zero		1


	//   ....[5]....
        /*01b0*/ 	.word	0x00009bc0
        /*01b4*/ 	.word	0x000000ff
        /*01b8*/ 	.word	0x0000c008
        /*01bc*/ 	.short	0x0108
        /*01be*/ 	.byte	0x09
	.zero		1


	//   ....[6]....
        /*01c0*/ 	.word	0x0000e120
        /*01c4*/ 	.word	0x000000ff
        /*01c8*/ 	.word	0x00000000
        /*01cc*/ 	.short	0x010a
        /*01ce*/ 	.byte	0x0b
	.zero		1


	//   ....[7]....
        /*01d0*/ 	.word	0x0000e150
        /*01d4*/ 	.word	0x000000ff
        /*01d8*/ 	.word	0x00000000
        /*01dc*/ 	.short	0x010a
        /*01de*/ 	.byte	0x0b
	.zero		1


	//----- nvinfo : EIATTR_NUM_MBARRIERS
	.align		4
.L_56:
        /*01e0*/ 	.byte	0x03, 0x38
        /*01e2*/ 	.short	0x0002


	//----- nvinfo : EIATTR_EXIT_INSTR_OFFSETS
	.align		4
        /*01e4*/ 	.byte	0x04, 0x1c
        /*01e6*/ 	.short	(.L_58 - .L_57)


	//   ....[0]....
.L_57:
        /*01e8*/ 	.word	0x0000e110


	//----- nvinfo : EIATTR_REQNTID
	.align		4
.L_58:
        /*01ec*/ 	.byte	0x04, 0x10
        /*01ee*/ 	.short	(.L_60 - .L_59)
.L_59:
        /*01f0*/ 	.word	0x00000100
        /*01f4*/ 	.word	0x00000001
        /*01f8*/ 	.word	0x00000001


	//----- nvinfo : EIATTR_CRS_STACK_SIZE
	.align		4
.L_60:
        /*01fc*/ 	.byte	0x04, 0x1e
        /*01fe*/ 	.short	(.L_62 - .L_61)
.L_61:
        /*0200*/ 	.word	0x00000000


	//----- nvinfo : EIATTR_CBANK_PARAM_SIZE
	.align		4
.L_62:
        /*0204*/ 	.byte	0x03, 0x19
        /*0206*/ 	.short	0x0050


	//----- nvinfo : EIATTR_PARAM_CBANK
	.align		4
        /*0208*/ 	.byte	0x04, 0x0a
        /*020a*/ 	.short	(.L_64 - .L_63)
	.align		4
.L_63:
        /*020c*/ 	.word	index@(.nv.constant0.matmul_kernel)
        /*0210*/ 	.short	0x0380
        /*0212*/ 	.short	0x0050


	//----- nvinfo : EIATTR_SW_WAR
	.align		4
.L_64:
        /*0214*/ 	.byte	0x04, 0x36
        /*0216*/ 	.short	(.L_66 - .L_65)
.L_65:
        /*0218*/ 	.word	0x00000008
.L_66:


//--------------------- .nv.compat                --------------------------
	.section	.nv.compat,"",@"SHT_CUDA_COMPAT_INFO"
	.align	4
        /*0000*/ 	.byte	0x02, 0x02, 0x02, 0x00, 0x02, 0x05, 0x05, 0x00, 0x02, 0x03, 0x00, 0x00, 0x02, 0x06, 0x01, 0x00


//--------------------- .nv.callgraph             --------------------------
	.section	.nv.callgraph,"",@"SHT_CUDA_CALLGRAPH"
	.align	4
	.sectionentsize	8
	.align		4
        /*0000*/ 	.word	0x00000000
	.align		4
        /*0004*/ 	.word	0xffffffff
	.align		4
        /*0008*/ 	.word	0x00000000
	.align		4
        /*000c*/ 	.word	0xfffffffe
	.align		4
        /*0010*/ 	.word	0x00000000
	.align		4
        /*0014*/ 	.word	0xfffffffd
	.align		4
        /*0018*/ 	.word	0x00000000
	.align		4
        /*001c*/ 	.word	0xfffffffc


//--------------------- .text.matmul_kernel       --------------------------
	.section	.text.matmul_kernel,"ax",@progbits
	.align	128
        .global         matmul_kernel
        .type           matmul_kernel,@function
        .size           matmul_kernel,(.L_x_20 - matmul_kernel)
        .other          matmul_kernel,@"STO_CUDA_ENTRY STV_DEFAULT"
matmul_kernel:
.text.matmul_kernel:
[----:B------:R-:W0:Y:S01]  /*0000*/  LDC R1, c[0x0][0x37c] ;  /* 0x0000df00ff017b82 */ /* 0x000e220000000800 */
[----:B------:R-:W1:Y:S01]  /*0010*/  S2R R103, SR_TID.X ;  /* 0x0000000000677919 */ /* 0x000e620000002100 */
[----:B0-----:R-:W-:Y:S01]  /*0020*/  VIADD R1, R1, 0xfffffff8 ;  /* 0xfffffff801017836 */ /* 0x001fe20000000000 */
[----:B------:R-:W0:Y:S01]  /*0030*/  LDCU.64 UR20, c[0x0][0x358] ;  /* 0x00006b00ff1477ac */ /* 0x000e220008000a00 */
[----:B-1----:R-:W-:-:S13]  /*0040*/  ISETP.GE.U32.AND P0, PT, R103, 0x20, PT ;  /* 0x000000206700780c */ /* 0x002fda0003f06070 */
[----:B------:R-:W-:Y:S02]  /*0050*/  VOTEU.ANY UP0, P0 ;  /* 0x0000000000ff7886 */ /* 0x000fe40000000100 */
[----:B------:R-:W-:Y:S05]  /*0060*/  BRA.U UP0, `(.L_x_0) ;  /* 0x0000000100b87547 */ /* 0x000fea000b800000 */
[----:B------:R-:W1:Y:S01]  /*0070*/  S2UR UR6, SR_CgaCtaId ;  /* 0x00000000000679c3 */ /* 0x000e620000008800 */
[----:B------:R-:W-:Y:S01]  /*0080*/  NOP ;  /* 0x0000000000007918 */ /* 0x000fe20000000000 */
[----:B------:R-:W-:Y:S02]  /*0090*/  UMOV UR4, 0x40 ;  /* 0x0000004000047882 */ /* 0x000fe40000000000 */
[----:B-1----:R-:W-:-:S09]  /*00a0*/  ULEA UR4, UR6, UR4, 0x18 ;  /* 0x0000000406047291 */ /* 0x002fd2000f8ec0ff */
[----:B------:R-:W1:Y:S01]  /*00b0*/  LDS.U8 R0, [UR4] ;  /* 0x00000004ff007984 */ /* 0x000e620008000000 */
[----:B------:R-:W-:Y:S02]  /*00c0*/  UMOV UR4, 0x400 ;  /* 0x0000040000047882 */ /* 0x000fe40000000000 */
[----:B------:R-:W-:Y:S01]  /*00d0*/  ULEA UR4, UR6, UR4, 0x18 ;  /* 0x0000000406047291 */ /* 0x000fe2000f8ec0ff */
[----:B-1----:R-:W-:-:S13]  /*00e0*/  ISETP.NE.AND P0, PT, R0, RZ, PT ;  /* 0x000000ff0000720c */ /* 0x002fda0003f05270 */
[----:B------:R-:W-:Y:S05]  /*00f0*/  @P0 BRA `(.L_x_1) ;  /* 0x00000000007c0947 */ /* 0x000fea0003800000 */
[----:B------:R-:W-:-:S13]  /*0100*/  ELECT P0, URZ, PT ;  /* 0x0000000000ff782f */ /* 0x000fda0003800000 */
[----:B------:R-:W-:Y:S05]  /*0110*/  @!P0 BRA `(.L_x_2) ;  /* 0x0000000000848947 */ /* 0x000fea0003800000 */
[----:B------:R-:W-:Y:S01]  /*0120*/  UMOV UR5, 0x8 ;  /* 0x0000000800057882 */ /* 0x000fe20000000000 */
[----:B------:R-:W-:Y:S02]  /*0130*/  IMAD.MOV.U32 R4, RZ, RZ, 0x1 ;  /* 0x00000001ff047424 */ /* 0x000fe400078e00ff */
[----:B------:R-:W-:Y:S02]  /*0140*/  IMAD.MOV.U32 R5, RZ, RZ, 0xff ;  /* 0x000000ffff057424 */ /* 0x000fe400078e00ff */
[----:B------:R-:W-:Y:S04]  /*0150*/  DEPBAR.LE SB1, 0x36 ;  /* 0x00009d800000791a */ /* 0x000fe80000000000 */
[----:B------:R-:W1:Y:S02]  /*0160*/  UTCATOMSWS.FIND_AND_SET.ALIGN UP1, UR5, UR5 ;  /* 0x00000005000575e3 */ /* 0x000e640008020800 */
[----:B-1----:R-:W-:-:S04]  /*0170*/  PLOP3.LUT P0, PT, PT, PT, UP1, 0x80, 0x8 ;  /* 0x000000000008781c */ /* 0x002fc80003f0f018 */
[----:B------:R-:W-:-:S04]  /*0180*/  SEL R0, RZ, 0xffffffff, !P0 ;  /* 0xffffffffff007807 */ /* 0x000fc80004000000 */
[----:B------:R-:W-:Y:S01]  /*0190*/  ISETP.NE.AND P0, PT, R0, RZ, PT ;  /* 0x000000ff0000720c */ /* 0x000fe20003f05270 */
[----:B------:R-:W-:-:S12]  /*01a0*/  IMAD.U32 R0, RZ, RZ, UR5 ;  /* 0x00000005ff007e24 */ /* 0x000fd8000f8e00ff */
[----:B------:R-:W-:Y:S05]  /*01b0*/  @P0 BRA `(.L_x_3) ;  /* 0x0000000000240947 */ /* 0x000fea0003800000 */
.L_x_4:
[----:B------:R-:W-:Y:S05]  /*01c0*/  NANOSLEEP 0x64 ;  /* 0x000000640000795d */ /* 0x000fea0003800000 */
[----:B------:R-:W-:-:S05]  /*01d0*/  UMOV UR5, 0x8 ;  /* 0x0000000800057882 */ /* 0x000fca0000000000 */
[----:B------:R-:W-:Y:S04]  /*01e0*/  DEPBAR.LE SB1, 0x36 ;  /* 0x00009d800000791a */ /* 0x000fe80000000000 */
[----:B------:R-:W1:Y:S02]  /*01f0*/  UTCATOMSWS.FIND_AND_SET.ALIGN UP1, UR5, UR5 ;  /* 0x00000005000575e3 */ /* 0x000e640008020800 */
[----:B-1----:R-:W-:-:S04]  /*0200*/  PLOP3.LUT P0, PT, PT, PT, UP1, 0x80, 0x8 ;  /* 0x000000000008781c */ /* 0x002fc80003f0f018 */
[----:B------:R-:W-:-:S04]  /*0210*/  SEL R0, RZ, 0xffffffff, !P0 ;  /* 0xffffffffff007807 */ /* 0x000fc80004000000 */
[----:B------:R-:W-:Y:S01]  /*0220*/  ISETP.NE.AND P0, PT, R0, RZ, PT ;  /* 0x000000ff0000720c */ /* 0x000fe20003f05270 */
[----:B------:R-:W-:-:S12]  /*0230*/  IMAD.U32 R0, RZ, RZ, UR5 ;  /* 0x00000005ff007e24 */ /* 0x000fd8000f8e00ff */
[----:B------:R-:W-:Y:S05]  /*0240*/  @!P0 BRA `(.L_x_4) ;  /* 0xfffffffc00dc8947 */ /* 0x000fea000383ffff */
.L_x_3:
[C---:B------:R-:W-:Y:S01]  /*0250*/  VIADD R3, R0.reuse, 0x10 ;  /* 0x0000001000037836 */ /* 0x040fe20000000000 */
[----:B------:R-:W-:Y:S01]  /*0260*/  UMOV UR5, 0x50 ;  /* 0x0000005000057882 */ /* 0x000fe20000000000 */
[----:B------:R-:W-:Y:S01]  /*0270*/  SHF.L.U32 R2, R5, R0, RZ ;  /* 0x0000000005027219 */ /* 0x000fe200000006ff */
[----:B------:R-:W-:Y:S01]  /*0280*/  ULEA UR5, UR6, UR5, 0x18 ;  /* 0x0000000506057291 */ /* 0x000fe2000f8ec0ff */
[----:B------:R-:W-:Y:S01]  /*0290*/  IMAD.SHL.U32 R0, R0, 0x20, RZ ;  /* 0x0000002000007824 */ /* 0x000fe200078e00ff */
[----:B------:R-:W-:-:S04]  /*02a0*/  SHF.L.U32 R3, R4, R3, RZ ;  /* 0x0000000304037219 */ /* 0x000fc800000006ff */
[----:B------:R-:W-:-:S05]  /*02b0*/  LOP3.LUT R2, R3, R2, RZ, 0xfc, !PT ;  /* 0x0000000203027212 */ /* 0x000fca00078efcff */
[----:B------:R1:W-:Y:S04]  /*02c0*/  ATOMS.OR RZ, [UR5], R2 ;  /* 0x00000002ffff798c */ /* 0x0003e8000b000005 */
[----:B------:R1:W-:Y:S01]  /*02d0*/  STS [UR4], R0 ;  /* 0x00000000ff007988 */ /* 0x0003e20008000804 */
[----:B------:R-:W-:Y:S05]  /*02e0*/  BRA `(.L_x_2) ;  /* 0x0000000000107947 */ /* 0x000fea0003800000 */
.L_x_1:
[----:B------:R-:W-:Y:S01]  /*02f0*/  IMAD.MOV.U32 R0, RZ, RZ, -0x1 ;  /* 0xffffffffff007424 */ /* 0x000fe200078e00ff */
[----:B------:R-:W-:-:S04]  /*0300*/  MOV R2, 0x330 ;  /* 0x0000033000027802 */ /* 0x000fc80000000f00 */
[----:B------:R1:W-:Y:S03]  /*0310*/  STS [UR4], R0 ;  /* 0x00000000ff007988 */ /* 0x0003e60008000804 */
[----:B01----:R-:W-:Y:S05]  /*0320*/  CALL.REL.NOINC `($__internal_1_$__cuda_sm10x_tcgen05_guardrail_trap_phase_invalid_during_alloc) ;  /* 0x000000dc00a07944 */ /* 0x003fea0003c00000 */
.L_x_2:
[----:B------:R-:W-:Y:S05]  /*0330*/  WARPSYNC.ALL ;  /* 0x0000000000007948 */ /* 0x000fea0003800000 */
[----:B------:R-:W-:Y:S01]  /*0340*/  NOP ;  /* 0x0000000000007918 */ /* 0x000fe20000000000 */
.L_x_0:
[----:B------:R-:W2:Y:S01]  /*0350*/  LDC.64 R24, c[0x0][0x398] ;  /* 0x0000e600ff187b82 */ /* 0x000ea20000000a00 */
[----:B------:R-:W3:Y:S01]  /*0360*/  S2R R5, SR_CTAID.X ;  /* 0x0000000000057919 */ /* 0x000ee20000002500 */
[----:B------:R-:W-:Y:S01]  /*0370*/  UMOV UR9, 0x400 ;  /* 0x0000040000097882 */ /* 0x000fe20000000000 */
[----:B------:R-:W4:Y:S01]  /*0380*/  LDCU UR14, c[0x0][0x3a4] ;  /* 0x00007480ff0e77ac */ /* 0x000f220008000800 */
[----:B------:R-:W1:Y:S04]  /*0390*/  LDCU.128 UR16, c[0x0][0x380] ;  /* 0x00007000ff1077ac */ /* 0x000e680008000c00 */
[----:B------:R-:W5:Y:S01]  /*03a0*/  S2UR UR6, SR_CgaCtaId ;  /* 0x00000000000679c3 */ /* 0x000f620000008800 */
[----:B------:R-:W-:-:S07]  /*03b0*/  UMOV UR12, 0x1 ;  /* 0x00000001000c7882 */ /* 0x000fce0000000000 */
[----:B------:R-:W0:Y:S01]  /*03c0*/  LDC R86, c[0x0][0x3a0] ;  /* 0x0000e800ff567b82 */ /* 0x000e220000000800 */
[----:B-12---:R-:W-:Y:S01]  /*03d0*/  VIADD R0, R25, 0x7f ;  /* 0x0000007f19007836 */ /* 0x006fe20000000000 */
[----:B------:R-:W-:-:S06]  /*03e0*/  IABS R11, R24 ;  /* 0x00000018000b7213 */ /* 0x000fcc0000000000 */
[----:B------:R-:W1:Y:S01]  /*03f0*/  LDC.64 R90, c[0x0][0x3a8] ;  /* 0x0000ea00ff5a7b82 */ /* 0x000e620000000a00 */
[----:B------:R-:W-:Y:S02]  /*0400*/  IABS R42, R25 ;  /* 0x00000019002a7213 */ /* 0x000fe40000000000 */
[----:B------:R-:W-:Y:S01]  /*0410*/  SHF.R.S32.HI R3, RZ, 0x1f, R0 ;  /* 0x0000001fff037819 */ /* 0x000fe20000011400 */
[----:B-----5:R-:W-:-:S03]  /*0420*/  ULEA UR9, UR6, UR9, 0x18 ;  /* 0x0000000906097291 */ /* 0x020fc6000f8ec0ff */
[----:B------:R-:W-:Y:S02]  /*0430*/  LEA.HI R3, R3, R0, RZ, 0x7 ;  /* 0x0000000003037211 */ /* 0x000fe400078f38ff */
[----:B---3--:R-:W-:Y:S02]  /*0440*/  IABS R8, R5 ;  /* 0x0000000500087213 */ /* 0x008fe40000000000 */
[----:B------:R-:W-:-:S05]  /*0450*/  SHF.R.S32.HI R3, RZ, 0x7, R3 ;  /* 0x00000007ff037819 */ /* 0x000fca0000011403 */
[----:B------:R-:W-:-:S05]  /*0460*/  IMAD.SHL.U32 R4, R3, 0x8, RZ ;  /* 0x0000000803047824 */ /* 0x000fca00078e00ff */
[-C--:B------:R-:W-:Y:S02]  /*0470*/  IABS R7, R4.reuse ;  /* 0x0000000400077213 */ /* 0x080fe40000000000 */
[----:B------:R-:W-:Y:S02]  /*0480*/  IABS R10, R4 ;  /* 0x00000004000a7213 */ /* 0x000fe40000000000 */
[----:B------:R-:W2:Y:S08]  /*0490*/  I2F.RP R0, R7 ;  /* 0x0000000700007306 */ /* 0x000eb00000209400 */
[----:B--2---:R-:W2:Y:S02]  /*04a0*/  MUFU.RCP R0, R0 ;  /* 0x0000000000007308 */ /* 0x004ea40000001000 */
[----:B--2---:R-:W-:-:S02]  /*04b0*/  VIADD R2, R0, 0xffffffe ;  /* 0x0ffffffe00027836 */ /* 0x004fc40000000000 */
[----:B------:R-:W-:-:S04]  /*04c0*/  IMAD.MOV R0, RZ, RZ, -R10 ;  /* 0x000000ffff007224 */ /* 0x000fc800078e0a0a */
[----:B------:R2:W3:Y:S02]  /*04d0*/  F2I.FTZ.U32.TRUNC.NTZ R3, R2 ;  /* 0x0000000200037305 */ /* 0x0004e4000021f000 */
[----:B--2---:R-:W-:Y:S02]  /*04e0*/  IMAD.MOV.U32 R2, RZ, RZ, RZ ;  /* 0x000000ffff027224 */ /* 0x004fe400078e00ff */
[----:B---3--:R-:W-:-:S04]  /*04f0*/  IMAD.MOV R6, RZ, RZ, -R3 ;  /* 0x000000ffff067224 */ /* 0x008fc800078e0a03 */
[----:B------:R-:W-:Y:S02]  /*0500*/  IMAD R9, R6, R7, RZ ;  /* 0x0000000706097224 */ /* 0x000fe400078e02ff */
[----:B------:R-:W-:Y:S02]  /*0510*/  IMAD.MOV.U32 R6, RZ, RZ, R8 ;  /* 0x000000ffff067224 */ /* 0x000fe400078e0008 */
[----:B------:R-:W-:-:S06]  /*0520*/  IMAD.HI.U32 R3, R3, R9, R2 ;  /* 0x0000000903037227 */ /* 0x000fcc00078e0002 */
[----:B------:R-:W-:-:S04]  /*0530*/  IMAD.HI.U32 R3, R3, R6, RZ ;  /* 0x0000000603037227 */ /* 0x000fc800078e00ff */
[----:B------:R-:W-:Y:S01]  /*0540*/  IMAD R0, R3, R0, R6 ;  /* 0x0000000003007224 */ /* 0x000fe200078e0206 */
[----:B------:R-:W-:Y:S04]  /*0550*/  BAR.SYNC.DEFER_BLOCKING 0x0 ;  /* 0x0000000000007b1d */ /* 0x000fe80000010000 */
[----:B------:R-:W-:-:S13]  /*0560*/  ISETP.GT.U32.AND P1, PT, R7, R0, PT ;  /* 0x000000000700720c */ /* 0x000fda0003f24070 */
[----:B------:R-:W-:Y:S02]  /*0570*/  @!P1 IMAD.IADD R0, R0, 0x1, -R7 ;  /* 0x0000000100009824 */ /* 0x000fe400078e0a07 */
[----:B------:R-:W-:Y:S01]  /*0580*/  @!P1 VIADD R3, R3, 0x1 ;  /* 0x0000000103039836 */ /* 0x000fe20000000000 */
[----:B------:R-:W-:Y:S02]  /*0590*/  ISETP.NE.AND P1, PT, R4, RZ, PT ;  /* 0x000000ff0400720c */ /* 0x000fe40003f25270 */
[----:B------:R-:W-:Y:S02]  /*05a0*/  ISETP.GE.U32.AND P0, PT, R0, R7, PT ;  /* 0x000000070000720c */ /* 0x000fe40003f06070 */
[----:B------:R-:W-:-:S04]  /*05b0*/  LOP3.LUT R0, R5, R4, RZ, 0x3c, !PT ;  /* 0x0000000405007212 */ /* 0x000fc800078e3cff */
[----:B------:R-:W-:Y:S01]  /*05c0*/  ISETP.GE.AND P2, PT, R0, RZ, PT ;  /* 0x000000ff0000720c */ /* 0x000fe20003f46270 */
[----:B------:R-:W-:-:S06]  /*05d0*/  VIADD R0, R24, 0xff ;  /* 0x000000ff18007836 */ /* 0x000fcc0000000000 */
[----:B------:R-:W-:-:S04]  /*05e0*/  @P0 VIADD R3, R3, 0x1 ;  /* 0x0000000103030836 */ /* 0x000fc80000000000 */
[----:B------:R-:W-:Y:S01]  /*05f0*/  IMAD.MOV.U32 R2, RZ, RZ, R3 ;  /* 0x000000ffff027224 */ /* 0x000fe200078e0003 */
[----:B------:R-:W-:-:S03]  /*0600*/  SHF.R.S32.HI R3, RZ, 0x1f, R0 ;  /* 0x0000001fff037819 */ /* 0x000fc60000011400 */
[----:B------:R-:W-:Y:S01]  /*0610*/  @!P2 IMAD.MOV R2, RZ, RZ, -R2 ;  /* 0x000000ffff02a224 */ /* 0x000fe200078e0a02 */
[----:B------:R-:W-:Y:S02]  /*0620*/  @!P1 LOP3.LUT R2, RZ, R4, RZ, 0x33, !PT ;  /* 0x00000004ff029212 */ /* 0x000fe400078e33ff */
[----:B------:R-:W-:-:S03]  /*0630*/  LEA.HI R3, R3, R0, RZ, 0x8 ;  /* 0x0000000003037211 */ /* 0x000fc600078f40ff */
[----:B------:R-:W-:Y:S02]  /*0640*/  IMAD.SHL.U32 R6, R2, 0x8, RZ ;  /* 0x0000000802067824 */ /* 0x000fe400078e00ff */
[----:B------:R-:W-:-:S03]  /*0650*/  IMAD.MOV R2, RZ, RZ, -R2 ;  /* 0x000000ffff027224 */ /* 0x000fc600078e0a02 */
[----:B------:R-:W-:Y:S01]  /*0660*/  LEA.HI.SX32 R3, R3, -R6, 0x18 ;  /* 0x8000000603037211 */ /* 0x000fe200078fc2ff */
[----:B------:R-:W-:-:S03]  /*0670*/  IMAD R8, R4, R2, R5 ;  /* 0x0000000204087224 */ /* 0x000fc600078e0205 */
[----:B------:R-:W-:-:S04]  /*0680*/  VIMNMX R13, PT, PT, R3, 0x8, PT ;  /* 0x00000008030d7848 */ /* 0x000fc80003fe0100 */
[-C--:B------:R-:W-:Y:S02]  /*0690*/  IABS R7, R13.reuse ;  /* 0x0000000d00077213 */ /* 0x080fe40000000000 */
[----:B------:R-:W-:Y:S02]  /*06a0*/  IABS R4, R13 ;  /* 0x0000000d00047213 */ /* 0x000fe40000000000 */
[----:B------:R-:W2:Y:S08]  /*06b0*/  I2F.RP R0, R7 ;  /* 0x0000000700007306 */ /* 0x000eb00000209400 */
[----:B--2---:R-:W2:Y:S02]  /*06c0*/  MUFU.RCP R0, R0 ;  /* 0x0000000000007308 */ /* 0x004ea40000001000 */
[----:B--2---:R-:W-:-:S06]  /*06d0*/  VIADD R3, R0, 0xffffffe ;  /* 0x0ffffffe00037836 */ /* 0x004fcc0000000000 */
[----:B------:R-:W2:Y:S02]  /*06e0*/  F2I.FTZ.U32.TRUNC.NTZ R3, R3 ;  /* 0x0000000300037305 */ /* 0x000ea4000021f000 */
[----:B--2---:R-:W-:-:S04]  /*06f0*/  IMAD.MOV R9, RZ, RZ, -R3 ;  /* 0x000000ffff097224 */ /* 0x004fc800078e0a03 */
[----:B------:R-:W-:Y:S01]  /*0700*/  IMAD.MOV.U32 R2, RZ, RZ, R9 ;  /* 0x000000ffff027224 */ /* 0x000fe200078e0009 */
[----:B------:R-:W-:-:S03]  /*0710*/  IABS R9, R8 ;  /* 0x0000000800097213 */ /* 0x000fc60000000000 */
[----:B------:R-:W-:Y:S02]  /*0720*/  IMAD R5, R2, R7, RZ ;  /* 0x0000000702057224 */ /* 0x000fe400078e02ff */
[----:B------:R-:W-:-:S04]  /*0730*/  IMAD.MOV.U32 R2, RZ, RZ, RZ ;  /* 0x000000ffff027224 */ /* 0x000fc800078e00ff */
[----:B------:R-:W-:Y:S01]  /*0740*/  IMAD.HI.U32 R2, R3, R5, R2 ;  /* 0x0000000503027227 */ /* 0x000fe200078e0002 */
[----:B------:R-:W-:-:S03]  /*0750*/  LOP3.LUT R5, R103, 0xff, RZ, 0xc0, !PT ;  /* 0x000000ff67057812 */ /* 0x000fc600078ec0ff */
[----:B------:R-:W-:Y:S01]  /*0760*/  IMAD.MOV R3, RZ, RZ, -R4 ;  /* 0x000000ffff037224 */ /* 0x000fe200078e0a04 */
[----:B------:R-:W-:Y:S01]  /*0770*/  ISETP.NE.U32.AND P3, PT, R5, RZ, PT ;  /* 0x000000ff0500720c */ /* 0x000fe20003f65070 */
[----:B------:R-:W-:Y:S01]  /*0780*/  IMAD.HI.U32 R0, R2, R9, RZ ;  /* 0x0000000902007227 */ /* 0x000fe200078e00ff */
[----:B------:R-:W2:Y:S03]  /*0790*/  I2F.RP R4, R11 ;  /* 0x0000000b00047306 */ /* 0x000ea60000209400 */
[----:B------:R-:W-:-:S05]  /*07a0*/  IMAD R2, R0, R3, R9 ;  /* 0x0000000300027224 */ /* 0x000fca00078e0209 */
[----:B------:R-:W-:Y:S01]  /*07b0*/  ISETP.GT.U32.AND P1, PT, R7, R2, PT ;  /* 0x000000020700720c */ /* 0x000fe20003f24070 */
[----:B--2---:R-:W2:-:S12]  /*07c0*/  MUFU.RCP R4, R4 ;  /* 0x0000000400047308 */ /* 0x004e980000001000 */
[----:B------:R-:W-:Y:S02]  /*07d0*/  @!P1 IMAD.IADD R2, R2, 0x1, -R7 ;  /* 0x0000000102029824 */ /* 0x000fe400078e0a07 */
[----:B------:R-:W-:Y:S01]  /*07e0*/  @!P1 VIADD R0, R0, 0x1 ;  /* 0x0000000100009836 */ /* 0x000fe20000000000 */
[----:B------:R-:W-:Y:S02]  /*07f0*/  ISETP.NE.AND P1, PT, R13, RZ, PT ;  /* 0x000000ff0d00720c */ /* 0x000fe40003f25270 */
[----:B------:R-:W-:Y:S02]  /*0800*/  ISETP.GE.U32.AND P0, PT, R2, R7, PT ;  /* 0x000000070200720c */ /* 0x000fe40003f06070 */
[----:B------:R-:W-:-:S04]  /*0810*/  LOP3.LUT R2, R8, R13, RZ, 0x3c, !PT ;  /* 0x0000000d08027212 */ /* 0x000fc800078e3cff */
[----:B------:R-:W-:Y:S01]  /*0820*/  ISETP.GE.AND P2, PT, R2, RZ, PT ;  /* 0x000000ff0200720c */ /* 0x000fe20003f46270 */
[----:B--2---:R-:W-:-:S06]  /*0830*/  VIADD R3, R4, 0xffffffe ;  /* 0x0ffffffe04037836 */ /* 0x004fcc0000000000 */
[----:B------:R-:W-:Y:S01]  /*0840*/  @P0 VIADD R0, R0, 0x1 ;  /* 0x0000000100000836 */ /* 0x000fe20000000000 */
[----:B------:R-:W2:Y:S05]  /*0850*/  F2I.FTZ.U32.TRUNC.NTZ R3, R3 ;  /* 0x0000000300037305 */ /* 0x000eaa000021f000 */
[----:B------:R-:W-:Y:S01]  /*0860*/  @!P2 IMAD.MOV R0, RZ, RZ, -R0 ;  /* 0x000000ffff00a224 */ /* 0x000fe200078e0a00 */
[----:B------:R-:W-:-:S05]  /*0870*/  @!P1 LOP3.LUT R0, RZ, R13, RZ, 0x33, !PT ;  /* 0x0000000dff009212 */ /* 0x000fca00078e33ff */
[----:B------:R-:W-:-:S04]  /*0880*/  IMAD.MOV R2, RZ, RZ, -R0 ;  /* 0x000000ffff027224 */ /* 0x000fc800078e0a00 */
[----:B------:R-:W-:Y:S02]  /*0890*/  IMAD R2, R13, R2, R8 ;  /* 0x000000020d027224 */ /* 0x000fe400078e0208 */
[----:B--2---:R-:W-:Y:S02]  /*08a0*/  IMAD.MOV R4, RZ, RZ, -R3 ;  /* 0x000000ffff047224 */ /* 0x004fe400078e0a03 */
[----:B------:R-:W-:Y:S02]  /*08b0*/  IMAD.IADD R2, R6, 0x1, R2 ;  /* 0x0000000106027824 */ /* 0x000fe400078e0202 */
[----:B------:R-:W-:Y:S01]  /*08c0*/  IMAD R7, R4, R11, RZ ;  /* 0x0000000b04077224 */ /* 0x000fe200078e02ff */
[----:B------:R-:W2:Y:S01]  /*08d0*/  LDS R6, [UR9] ;  /* 0x00000009ff067984 */ /* 0x000ea20008000800 */
[----:B------:R-:W-:Y:S01]  /*08e0*/  IMAD R237, R2, 0x100, R5 ;  /* 0x0000010002ed7824 */ /* 0x000fe200078e0205 */
[----:B------:R-:W3:Y:S01]  /*08f0*/  I2F.RP R4, R42 ;  /* 0x0000002a00047306 */ /* 0x000ee20000209400 */
[----:B------:R-:W-:-:S02]  /*0900*/  IMAD.MOV.U32 R2, RZ, RZ, RZ ;  /* 0x000000ffff027224 */ /* 0x000fc400078e00ff */
[----:B0-----:R-:W-:Y:S01]  /*0910*/  VIADD R5, R86, 0xffffffff ;  /* 0xffffffff56057836 */ /* 0x001fe20000000000 */
[----:B------:R-:W-:Y:S01]  /*0920*/  BAR.SYNC.DEFER_BLOCKING 0x0 ;  /* 0x0000000000007b1d */ /* 0x000fe20000010000 */
[----:B------:R-:W-:Y:S01]  /*0930*/  IMAD.HI.U32 R2, R3, R7, R2 ;  /* 0x0000000703027227 */ /* 0x000fe200078e0002 */
[----:B------:R-:W-:Y:S02]  /*0940*/  IABS R3, R237 ;  /* 0x000000ed00037213 */ /* 0x000fe40000000000 */
[----:B------:R-:W-:Y:S02]  /*0950*/  SHF.R.U32.HI R7, RZ, 0x5, R103 ;  /* 0x00000005ff077819 */ /* 0x000fe40000011667 */
[----:B------:R-:W-:Y:S01]  /*0960*/  ISETP.GE.AND P5, PT, R237, RZ, PT ;  /* 0x000000ffed00720c */ /* 0x000fe20003fa6270 */
[----:B------:R-:W-:Y:S01]  /*0970*/  IMAD.HI.U32 R2, R2, R3, RZ ;  /* 0x0000000302027227 */ /* 0x000fe200078e00ff */
[----:B------:R-:W-:Y:S02]  /*0980*/  R2UR UR13, R7 ;  /* 0x00000000070d72ca */ /* 0x000fe400000e0000 */
[----:B------:R-:W-:Y:S01]  /*0990*/  ISETP.GE.U32.AND P2, PT, R5, 0x7fffffc0, PT ;  /* 0x7fffffc00500780c */ /* 0x000fe20003f46070 */
[----:B------:R-:W-:Y:S01]  /*09a0*/  IMAD.MOV R2, RZ, RZ, -R2 ;  /* 0x000000ffff027224 */ /* 0x000fe200078e0a02 */
[----:B---3--:R-:W0:Y:S03]  /*09b0*/  MUFU.RCP R4, R4 ;  /* 0x0000000400047308 */ /* 0x008e260000001000 */
[----:B------:R-:W-:-:S05]  /*09c0*/  IMAD R2, R11, R2, R3 ;  /* 0x000000020b027224 */ /* 0x000fca00078e0203 */
[----:B------:R-:W-:Y:S01]  /*09d0*/  ISETP.GT.U32.AND P0, PT, R11, R2, PT ;  /* 0x000000020b00720c */ /* 0x000fe20003f04070 */
[----:B------:R-:W-:Y:S02]  /*09e0*/  USHF.L.U32 UR4, UR13, 0x15, URZ ;  /* 0x000000150d047899 */ /* 0x000fe400080006ff */
[----:B------:R-:W-:Y:S02]  /*09f0*/  USHF.L.U32 UR5, UR13, 0x5, URZ ;  /* 0x000000050d057899 */ /* 0x000fe400080006ff */
[----:B------:R-:W-:Y:S02]  /*0a00*/  ULOP3.LUT UR4, UR4, 0x600000, URZ, 0xc0, !UPT ;  /* 0x0060000004047892 */ /* 0x000fe4000f8ec0ff */
[----:B------:R-:W-:Y:S01]  /*0a10*/  ULOP3.LUT UR5, UR5, 0x80, URZ, 0xc0, !UPT ;  /* 0x0000008005057892 */ /* 0x000fe2000f8ec0ff */
[----:B0-----:R-:W-:Y:S02]  /*0a20*/  VIADD R3, R4, 0xffffffe ;  /* 0x0ffffffe04037836 */ /* 0x001fe40000000000 */
[----:B------:R-:W-:-:S03]  /*0a30*/  VIADD R4, R86, 0xfffffffe ;  /* 0xfffffffe56047836 */ /* 0x000fc60000000000 */
[----:B------:R-:W-:Y:S01]  /*0a40*/  @!P0 IMAD.IADD R2, R2, 0x1, -R11 ;  /* 0x0000000102028824 */ /* 0x000fe200078e0a0b */
[----:B--2---:R-:W-:Y:S01]  /*0a50*/  R2UR UR8, R6 ;  /* 0x00000000060872ca */ /* 0x004fe200000e0000 */
[----:B------:R-:W0:Y:S01]  /*0a60*/  F2I.FTZ.U32.TRUNC.NTZ R3, R3 ;  /* 0x0000000300037305 */ /* 0x000e22000021f000 */
[----:B------:R-:W-:Y:S01]  /*0a70*/  ISETP.GE.U32.AND P1, PT, R4, 0x7fffffbf, PT ;  /* 0x7fffffbf0400780c */ /* 0x000fe20003f26070 */
[----:B------:R-:W-:Y:S01]  /*0a80*/  VIADD R4, R86, 0xfffffffd ;  /* 0xfffffffd56047836 */ /* 0x000fe20000000000 */
[----:B------:R-:W-:-:S04]  /*0a90*/  ISETP.GT.U32.AND P0, PT, R11, R2, PT ;  /* 0x000000020b00720c */ /* 0x000fc80003f04070 */
[----:B------:R-:W-:Y:S01]  /*0aa0*/  ISETP.GE.U32.AND P4, PT, R4, 0x7fffffbe, PT ;  /* 0x7fffffbe0400780c */ /* 0x000fe20003f86070 */
[----:B0-----:R-:W-:-:S08]  /*0ab0*/  IMAD.MOV R43, RZ, RZ, -R3 ;  /* 0x000000ffff2b7224 */ /* 0x001fd000078e0a03 */
[----:B------:R-:W-:Y:S01]  /*0ac0*/  @!P0 IMAD.IADD R2, R2, 0x1, -R11 ;  /* 0x0000000102028824 */ /* 0x000fe200078e0a0b */
[----:B------:R-:W-:Y:S01]  /*0ad0*/  ISETP.NE.AND P0, PT, R24, RZ, PT ;  /* 0x000000ff1800720c */ /* 0x000fe20003f05270 */
[----:B------:R-:W-:Y:S02]  /*0ae0*/  IMAD R43, R43, R42, RZ ;  /* 0x0000002a2b2b7224 */ /* 0x000fe400078e02ff */
[----:B------:R-:W-:Y:S02]  /*0af0*/  IMAD.MOV.U32 R93, RZ, RZ, R2 ;  /* 0x000000ffff5d7224 */ /* 0x000fe400078e0002 */
[----:B------:R-:W-:Y:S02]  /*0b00*/  IMAD.MOV.U32 R2, RZ, RZ, RZ ;  /* 0x000000ffff027224 */ /* 0x000fe400078e00ff */
[----:B------:R-:W-:Y:S02]  /*0b10*/  @!P5 IMAD.MOV R93, RZ, RZ, -R93 ;  /* 0x000000ffff5dd224 */ /* 0x000fe400078e0a5d */
[----:B------:R-:W-:-:S04]  /*0b20*/  IMAD.HI.U32 R43, R3, R43, R2 ;  /* 0x0000002b032b7227 */ /* 0x000fc800078e0002 */
[----:B------:R-:W-:Y:S01]  /*0b30*/  @!P0 LOP3.LUT R93, RZ, R24, RZ, 0x33, !PT ;  /* 0x00000018ff5d8212 */ /* 0x000fe200078e33ff */
[----:B------:R-:W-:Y:S01]  /*0b40*/  VIADD R3, R86, 0xfffffffc ;  /* 0xfffffffc56037836 */ /* 0x000fe20000000000 */
[----:B-1--4-:R-:W-:Y:S06]  /*0b50*/  BRA.U UP0, `(.L_x_5) ;  /* 0x0000000100187547 */ /* 0x012fec000b800000 */
[----:B------:R-:W-:Y:S01]  /*0b60*/  ELECT P0, URZ, PT ;  /* 0x0000000000ff782f */ /* 0x000fe20003800000 */
[----:B------:R-:W-:Y:S01]  /*0b70*/  IMAD.MOV.U32 R2, RZ, RZ, 0x1 ;  /* 0x00000001ff027424 */ /* 0x000fe200078e00ff */
[----:B------:R-:W-:Y:S01]  /*0b80*/  UMOV UR7, 0x40 ;  /* 0x0000004000077882 */ /* 0x000fe20000000000 */
[----:B------:R-:W-:Y:S01]  /*0b90*/  UVIRTCOUNT.DEALLOC.SMPOOL 0x80 ;  /* 0x000000800000784c */ /* 0x000fe20000000000 */
[----:B------:R-:W-:-:S09]  /*0ba0*/  ULEA UR7, UR6, UR7, 0x18 ;  /* 0x0000000706077291 */ /* 0x000fd2000f8ec0ff */
[----:B------:R0:W-:Y:S03]  /*0bb0*/  @P0 STS.U8 [UR7], R2 ;  /* 0x00000002ff000988 */ /* 0x0001e60008000007 */
.L_x_5:
[----:B------:R-:W-:Y:S01]  /*0bc0*/  UIADD3 UR10, UPT, UPT, UR5, UR4, UR8 ;  /* 0x00000004050a7290 */ /* 0x000fe2000fffe008 */
[----:B------:R-:W-:Y:S01]  /*0bd0*/  IMAD R93, R93, UR14, RZ ;  /* 0x0000000e5d5d7c24 */ /* 0x000fe2000f8e02ff */
[----:B------:R-:W-:Y:S01]  /*0be0*/  VOTEU.ALL UP1, P3 ;  /* 0x0000000000ff7886 */ /* 0x000fe20001820000 */
[----:B------:R-:W-:Y:S01]  /*0bf0*/  UIADD3 UR11, UPT, UPT, UR9, 0xc000, URZ ;  /* 0x0000c000090b7890 */ /* 0x000fe2000fffe0ff */
[----:B0-----:R-:W-:Y:S01]  /*0c00*/  VIADD R2, R86, 0xfffffffb ;  /* 0xfffffffb56027836 */ /* 0x001fe20000000000 */
[----:B------:R-:W-:Y:S01]  /*0c10*/  VOTEU.ALL UP2, P3 ;  /* 0x0000000000ff7886 */ /* 0x000fe20001840000 */
[----:B------:R-:W-:Y:S02]  /*0c20*/  SHF.R.S32.HI R92, RZ, 0x1f, R93 ;  /* 0x0000001fff5c7819 */ /* 0x000fe4000001145d */
[----:B------:R-:W-:Y:S01]  /*0c30*/  PRMT R37, RZ, 0x7610, R37 ;  /* 0x00007610ff257816 */ /* 0x000fe20000000025 */
[----:B------:R-:W-:Y:S01]  /*0c40*/  STTM.x128 tmem[UR10], RZ ;  /* 0x000000ff000079ed */ /* 0x000fe200083c000a */
[----:B------:R-:W0:Y:S01]  /*0c50*/  FENCE.VIEW.ASYNC.T ;  /* 0x00000000000073c6 */ /* 0x000e220000000200 */
[----:B------:R-:W-:-:S04]  /*0c60*/  @!UP1 UIADD3 UR4, UPT, UPT, -UR12, 0x100000, URZ ;  /* 0x001000000c049890 */ /* 0x000fc8000fffe1ff */
[----:B------:R-:W-:Y:S02]  /*0c70*/  @!UP1 USHF.L.U32 UR5, UR4, 0xb, URZ ;  /* 0x0000000b04059899 */ /* 0x000fe400080006ff */
[----:B------:R-:W-:Y:S01]  /*0c80*/  @!UP1 USHF.L.U32 UR4, UR4, 0x1, URZ ;  /* 0x0000000104049899 */ /* 0x000fe200080006ff */
[----:B0-----:R-:W-:Y:S01]  /*0c90*/  BAR.SYNC.DEFER_BLOCKING 0x0 ;  /* 0x0000000000007b1d */ /* 0x001fe20000010000 */
[----:B------:R-:W-:Y:S01]  /*0ca0*/  IADD3 R22, P6, PT, R93, UR16, RZ ;  /* 0x000000105d167c10 */ /* 0x000fe2000ffde0ff */
[----:B------:R-:W-:Y:S01]  /*0cb0*/  VIADD R4, R86, 0xfffffffa ;  /* 0xfffffffa56047836 */ /* 0x000fe20000000000 */
[----:B------:R-:W-:Y:S02]  /*0cc0*/  ISETP.GE.U32.AND P0, PT, R2, 0x7fffffbc, PT ;  /* 0x7fffffbc0200780c */ /* 0x000fe40003f06070 */
[----:B------:R-:W-:Y:S01]  /*0cd0*/  IADD3.X R23, PT, PT, R92, UR17, RZ, P6, !PT ;  /* 0x000000115c177c10 */ /* 0x000fe2000b7fe4ff */
[----:B------:R-:W-:Y:S01]  /*0ce0*/  IMAD.SHL.U32 R215, R90, 0x2, RZ ;  /* 0x000000025ad77824 */ /* 0x000fe200078e00ff */
[----:B------:R-:W-:-:S02]  /*0cf0*/  SHF.R.S32.HI R220, RZ, 0x1f, R90 ;  /* 0x0000001fffdc7819 */ /* 0x000fc4000001145a */
[----:B------:R-:W-:Y:S02]  /*0d00*/  ISETP.GE.U32.AND P5, PT, R3, 0x7fffffbd, PT ;  /* 0x7fffffbd0300780c */ /* 0x000fe40003fa6070 */
[----:B------:R-:W-:Y:S01]  /*0d10*/  PRMT R33, RZ, 0x7610, R33 ;  /* 0x00007610ff217816 */ /* 0x000fe20000000021 */
[----:B------:R-:W-:Y:S01]  /*0d20*/  VIADD R6, R86, 0xfffffff9 ;  /* 0xfffffff956067836 */ /* 0x000fe20000000000 */
[----:B------:R-:W-:Y:S01]  /*0d30*/  IADD3 R2, P6, PT, R22, R90, RZ ;  /* 0x0000005a16027210 */ /* 0x000fe20007fde0ff */
[C---:B------:R-:W-:Y:S01]  /*0d40*/  IMAD R214, R90.reuse, 0x3, RZ ;  /* 0x000000035ad67824 */ /* 0x040fe200078e02ff */
[----:B------:R-:W-:Y:S01]  /*0d50*/  PRMT R24, RZ, 0x7610, R24 ;  /* 0x00007610ff187816 */ /* 0x000fe20000000018 */
[C---:B------:R-:W-:Y:S01]  /*0d60*/  IMAD.SHL.U32 R213, R90.reuse, 0x4, RZ ;  /* 0x000000045ad57824 */ /* 0x040fe200078e00ff */
[----:B------:R-:W-:Y:S01]  /*0d70*/  PRMT R109, RZ, 0x7610, R109 ;  /* 0x00007610ff6d7816 */ /* 0x000fe2000000006d */
[C---:B------:R-:W-:Y:S01]  /*0d80*/  IMAD R209, R90.reuse, 0x5, RZ ;  /* 0x000000055ad17824 */ /* 0x040fe200078e02ff */
[----:B------:R-:W-:Y:S01]  /*0d90*/  PRMT R124, RZ, 0x7610, R124 ;  /* 0x00007610ff7c7816 */ /* 0x000fe2000000007c */
[----:B------:R-:W-:Y:S01]  /*0da0*/  IMAD R208, R90, 0x6, RZ ;  /* 0x000000065ad07824 */ /* 0x000fe200078e02ff */
[----:B------:R-:W-:Y:S01]  /*0db0*/  PRMT R133, RZ, 0x7610, R133 ;  /* 0x00007610ff857816 */ /* 0x000fe20000000085 */
[----:B------:R-:W-:-:S02]  /*0dc0*/  VIADD R14, R86, 0xffffffc6 ;  /* 0xffffffc6560e7836 */ /* 0x000fc40000000000 */
[----:B------:R-:W-:Y:S01]  /*0dd0*/  VIADD R13, R86, 0xffffffc7 ;  /* 0xffffffc7560d7836 */ /* 0x000fe20000000000 */
[----:B------:R-:W0:Y:S02]  /*0de0*/  FENCE.VIEW.ASYNC.S ;  /* 0x00000000000073c6 */ /* 0x000e240000000000 */
[----:B0-----:R0:W1:Y:S02]  /*0df0*/  @!UP2 SYNCS.EXCH.64 URZ, [UR11], UR4 ;  /* 0x000000040bffa5b2 */ /* 0x0010640008000100 */
[----:B-1----:R-:W-:Y:S01]  /*0e00*/  BAR.SYNC.DEFER_BLOCKING 0x0 ;  /* 0x0000000000007b1d */ /* 0x002fe20000010000 */
[----:B------:R-:W-:Y:S01]  /*0e10*/  IMAD.X R3, R220, 0x1, R23, P6 ;  /* 0x00000001dc037824 */ /* 0x000fe200030e0617 */
[----:B------:R-:W-:Y:S01]  /*0e20*/  SHF.R.S32.HI R7, RZ, 0x1f, R215 ;  /* 0x0000001fff077819 */ /* 0x000fe200000114d7 */
[C---:B------:R-:W-:Y:S02]  /*0e30*/  VIADD R17, R86.reuse, 0xffffffc2 ;  /* 0xffffffc256117836 */ /* 0x040fe40000000000 */
[----:B------:R-:W-:-:S02]  /*0e40*/  VIADD R18, R86, 0xffffffdc ;  /* 0xffffffdc56127836 */ /* 0x000fc40000000000 */
[C---:B------:R-:W-:Y:S02]  /*0e50*/  VIADD R21, R86.reuse, 0xffffffde ;  /* 0xffffffde56157836 */ /* 0x040fe40000000000 */
[C---:B------:R-:W-:Y:S02]  /*0e60*/  VIADD R26, R86.reuse, 0xffffffd8 ;  /* 0xffffffd8561a7836 */ /* 0x040fe40000000000 */
[C---:B------:R-:W-:Y:S02]  /*0e70*/  VIADD R29, R86.reuse, 0xffffffda ;  /* 0xffffffda561d7836 */ /* 0x040fe40000000000 */
[C---:B------:R-:W-:Y:S02]  /*0e80*/  VIADD R30, R86.reuse, 0xffffffd4 ;  /* 0xffffffd4561e7836 */ /* 0x040fe40000000000 */
[C---:B------:R-:W-:Y:S02]  /*0e90*/  VIADD R34, R86.reuse, 0xffffffd6 ;  /* 0xffffffd656227836 */ /* 0x040fe40000000000 */
[----:B------:R-:W-:-:S02]  /*0ea0*/  VIADD R35, R86, 0xffffffd0 ;  /* 0xffffffd056237836 */ /* 0x000fc40000000000 */
[C---:B------:R-:W-:Y:S02]  /*0eb0*/  VIADD R38, R86.reuse, 0xffffffd2 ;  /* 0xffffffd256267836 */ /* 0x040fe40000000000 */
[----:B------:R-:W-:Y:S01]  /*0ec0*/  VIADD R41, R86, 0xffffffd3 ;  /* 0xffffffd356297836 */ /* 0x000fe20000000000 */
[----:B------:R-:W-:Y:S01]  /*0ed0*/  PRMT R116, RZ, 0x7610, R116 ;  /* 0x00007610ff747816 */ /* 0x000fe20000000074 */
[----:B------:R-:W-:Y:S01]  /*0ee0*/  IMAD R207, R90, 0x7, RZ ;  /* 0x000000075acf7824 */ /* 0x000fe200078e02ff */
[----:B------:R-:W2:Y:S01]  /*0ef0*/  @!P2 LDG.E.U8 R37, desc[UR20][R22.64] ;  /* 0x000000141625a981 */ /* 0x000ea2000c1e1100 */
[----:B------:R-:W-:Y:S01]  /*0f00*/  ISETP.GE.U32.AND P2, PT, R4, 0x7fffffbb, PT ;  /* 0x7fffffbb0400780c */ /* 0x000fe20003f46070 */
[----:B------:R-:W-:Y:S01]  /*0f10*/  IMAD.SHL.U32 R203, R90, 0x8, RZ ;  /* 0x000000085acb7824 */ /* 0x000fe200078e00ff */
[----:B------:R-:W-:Y:S01]  /*0f20*/  IADD3 R4, P6, PT, R215, R22, RZ ;  /* 0x00000016d7047210 */ /* 0x000fe20007fde0ff */
[----:B------:R1:W3:Y:S01]  /*0f30*/  @!P1 LDG.E.U8 R33, desc[UR20][R2.64] ;  /* 0x0000001402219981 */ /* 0x0002e2000c1e1100 */
[----:B------:R-:W-:-:S02]  /*0f40*/  ISETP.GE.U32.AND P1, PT, R6, 0x7fffffba, PT ;  /* 0x7fffffba0600780c */ /* 0x000fc40003f26070 */
[----:B------:R-:W-:Y:S01]  /*0f50*/  PRMT R87, RZ, 0x7610, R87 ;  /* 0x00007610ff577816 */ /* 0x000fe20000000057 */
[----:B------:R-:W-:Y:S01]  /*0f60*/  IMAD.X R5, R7, 0x1, R23, P6 ;  /* 0x0000000107057824 */ /* 0x000fe200030e0617 */
[----:B------:R-:W-:Y:S01]  /*0f70*/  IADD3 R6, P6, PT, R214, R22, RZ ;  /* 0x00000016d6067210 */ /* 0x000fe20007fde0ff */
[----:B------:R-:W-:Y:S02]  /*0f80*/  VIADD R7, R86, 0xfffffff8 ;  /* 0xfffffff856077836 */ /* 0x000fe40000000000 */
[----:B------:R-:W-:Y:S01]  /*0f90*/  IMAD R172, R90, 0x18, RZ ;  /* 0x000000185aac7824 */ /* 0x000fe200078e02ff */
[----:B------:R4:W5:Y:S01]  /*0fa0*/  @!P4 LDG.E.U8 R24, desc[UR20][R4.64] ;  /* 0x000000140418c981 */ /* 0x000962000c1e1100 */
[----:B-1----:R-:W-:Y:S01]  /*0fb0*/  SHF.R.S32.HI R2, RZ, 0x1f, R214 ;  /* 0x0000001fff027819 */ /* 0x002fe200000114d6 */
[----:B------:R-:W-:Y:S01]  /*0fc0*/  VIADD R3, R86, 0xfffffff7 ;  /* 0xfffffff756037836 */ /* 0x000fe20000000000 */
[----:B------:R-:W-:Y:S01]  /*0fd0*/  ISETP.GE.U32.AND P4, PT, R7, 0x7fffffb9, PT ;  /* 0x7fffffb90700780c */ /* 0x000fe20003f86070 */
[----:B------:R-:W-:-:S02]  /*0fe0*/  IMAD R202, R90, 0x9, RZ ;  /* 0x000000095aca7824 */ /* 0x000fc400078e02ff */
[C---:B------:R-:W-:Y:S02]  /*0ff0*/  IMAD R201, R90.reuse, 0xa, RZ ;  /* 0x0000000a5ac97824 */ /* 0x040fe400078e02ff */
[C---:B------:R-:W-:Y:S02]  /*1000*/  IMAD.SHL.U32 R156, R90.reuse, 0x20, RZ ;  /* 0x000000205a9c7824 */ /* 0x040fe400078e00ff */
[----:B------:R-:W-:Y:S01]  /*1010*/  IMAD R197, R90, 0xb, RZ ;  /* 0x0000000b5ac57824 */ /* 0x000fe200078e02ff */
[----:B----4-:R-:W-:Y:S01]  /*1020*/  SHF.R.S32.HI R4, RZ, 0x1f, R213 ;  /* 0x0000001fff047819 */ /* 0x010fe200000114d5 */
[----:B------:R-:W-:Y:S01]  /*1030*/  IMAD.X R7, R2, 0x1, R23, P6 ;  /* 0x0000000102077824 */ /* 0x000fe200030e0617 */
[-C--:B------:R-:W-:Y:S01]  /*1040*/  IADD3 R2, P6, PT, R213, R22.reuse, RZ ;  /* 0x00000016d5027210 */ /* 0x080fe20007fde0ff */
[C---:B------:R-:W-:Y:S01]  /*1050*/  IMAD R140, R90.reuse, 0x28, RZ ;  /* 0x000000285a8c7824 */ /* 0x040fe200078e02ff */
[----:B------:R-:W-:Y:S01]  /*1060*/  PRMT R111, RZ, 0x7610, R111 ;  /* 0x00007610ff6f7816 */ /* 0x000fe2000000006f */
[----:B------:R-:W-:Y:S01]  /*1070*/  IMAD R196, R90, 0xc, RZ ;  /* 0x0000000c5ac47824 */ /* 0x000fe200078e02ff */
[----:B------:R1:W4:Y:S01]  /*1080*/  @!P5 LDG.E.U8 R109, desc[UR20][R6.64] ;  /* 0x00000014066dd981 */ /* 0x000322000c1e1100 */
[----:B------:R-:W-:Y:S01]  /*1090*/  ISETP.GE.U32.AND P5, PT, R3, 0x7fffffb8, PT ;  /* 0x7fffffb80300780c */ /* 0x000fe20003fa6070 */
[----:B------:R-:W-:Y:S01]  /*10a0*/  IMAD.X R3, R4, 0x1, R23, P6 ;  /* 0x0000000104037824 */ /* 0x000fe200030e0617 */
[----:B------:R-:W-:Y:S01]  /*10b0*/  SHF.R.S32.HI R5, RZ, 0x1f, R209 ;  /* 0x0000001fff057819 */ /* 0x000fe200000114d1 */
[----:B------:R-:W-:Y:S01]  /*10c0*/  VIADD R4, R86, 0xffffffec ;  /* 0xffffffec56047836 */ /* 0x000fe20000000000 */
[----:B------:R-:W-:-:S02]  /*10d0*/  IADD3 R8, P6, PT, R209, R22, RZ ;  /* 0x00000016d1087210 */ /* 0x000fc40007fde0ff */
[----:B------:R-:W-:Y:S01]  /*10e0*/  PRMT R125, RZ, 0x7610, R125 ;  /* 0x00007610ff7d7816 */ /* 0x000fe2000000007d */
[----:B------:R0:W2:Y:S01]  /*10f0*/  @!P0 LDG.E.U8 R124, desc[UR20][R2.64] ;  /* 0x00000014027c8981 */ /* 0x0000a2000c1e1100 */
[C---:B------:R-:W-:Y:S02]  /*1100*/  IMAD R195, R90.reuse, 0xd, RZ ;  /* 0x0000000d5ac37824 */ /* 0x040fe400078e02ff */
[C---:B------:R-:W-:Y:S01]  /*1110*/  IMAD R191, R90.reuse, 0xe, RZ ;  /* 0x0000000e5abf7824 */ /* 0x040fe200078e02ff */
[----:B------:R-:W-:Y:S01]  /*1120*/  PRMT R130, RZ, 0x7610, R130 ;  /* 0x00007610ff827816 */ /* 0x000fe20000000082 */
[--C-:B------:R-:W-:Y:S02]  /*1130*/  IMAD.X R9, R5, 0x1, R23.reuse, P6 ;  /* 0x0000000105097824 */ /* 0x100fe400030e0617 */
[----:B------:R-:W-:Y:S01]  /*1140*/  IMAD R189, R90, 0xf, RZ ;  /* 0x0000000f5abd7824 */ /* 0x000fe200078e02ff */
[----:B------:R-:W-:Y:S01]  /*1150*/  PRMT R114, RZ, 0x7610, R114 ;  /* 0x00007610ff727816 */ /* 0x000fe20000000072 */
[----:B------:R-:W-:Y:S01]  /*1160*/  VIADD R5, R86, 0xffffffed ;  /* 0xffffffed56057836 */ /* 0x000fe20000000000 */
[----:B------:R-:W-:Y:S01]  /*1170*/  ISETP.GE.U32.AND P0, PT, R4, 0x7fffffad, PT ;  /* 0x7fffffad0400780c */ /* 0x000fe20003f06070 */
[----:B------:R0:W2:Y:S01]  /*1180*/  @!P2 LDG.E.U8 R133, desc[UR20][R8.64] ;  /* 0x000000140885a981 */ /* 0x0000a2000c1e1100 */
[----:B------:R-:W-:Y:S01]  /*1190*/  SHF.R.S32.HI R10, RZ, 0x1f, R208 ;  /* 0x0000001fff0a7819 */ /* 0x000fe200000114d0 */
[----:B-1----:R-:W-:Y:S01]  /*11a0*/  VIADD R7, R86, 0xffffffee ;  /* 0xffffffee56077836 */ /* 0x002fe20000000000 */
[----:B------:R-:W-:Y:S01]  /*11b0*/  IADD3 R4, P6, PT, R208, R22, RZ ;  /* 0x00000016d0047210 */ /* 0x000fe20007fde0ff */
[C---:B0-----:R-:W-:Y:S01]  /*11c0*/  VIADD R2, R86.reuse, 0xffffffe8 ;  /* 0xffffffe856027836 */ /* 0x041fe20000000000 */
[----:B------:R-:W-:Y:S01]  /*11d0*/  ISETP.GE.U32.AND P2, PT, R5, 0x7fffffae, PT ;  /* 0x7fffffae0500780c */ /* 0x000fe20003f46070 */
[----:B------:R-:W-:Y:S01]  /*11e0*/  VIADD R6, R86, 0xffffffef ;  /* 0xffffffef56067836 */ /* 0x000fe20000000000 */
[----:B------:R-:W-:Y:S01]  /*11f0*/  SEL R19, RZ, 0x1, P0 ;  /* 0x00000001ff137807 */ /* 0x000fe20000000000 */
[----:B------:R-:W-:Y:S01]  /*1200*/  IMAD.X R5, R10, 0x1, R23, P6 ;  /* 0x000000010a057824 */ /* 0x000fe200030e0617 */
[----:B------:R-:W-:Y:S01]  /*1210*/  SEL R46, RZ, 0x1fffe, P2 ;  /* 0x0001fffeff2e7807 */ /* 0x000fe20001000000 */
[----:B------:R-:W-:Y:S01]  /*1220*/  VIADD R3, R86, 0xffffffe9 ;  /* 0xffffffe956037836 */ /* 0x000fe20000000000 */
[----:B------:R-:W-:Y:S01]  /*1230*/  ISETP.GE.U32.AND P6, PT, R7, 0x7fffffaf, PT ;  /* 0x7fffffaf0700780c */ /* 0x000fe20003fc6070 */
[----:B------:R-:W-:Y:S01]  /*1240*/  IMAD R187, R90, 0x11, RZ ;  /* 0x000000115abb7824 */ /* 0x000fe200078e02ff */
[----:B------:R-:W-:Y:S01]  /*1250*/  ISETP.GE.U32.AND P2, PT, R2, 0x7fffffa9, PT ;  /* 0x7fffffa90200780c */ /* 0x000fe20003f46070 */
[----:B------:R-:W-:Y:S01]  /*1260*/  VIADD R2, R86, 0xffffffeb ;  /* 0xffffffeb56027836 */ /* 0x000fe20000000000 */
[----:B------:R-:W-:Y:S01]  /*1270*/  ISETP.GE.U32.AND P0, PT, R6, 0x7fffffb0, PT ;  /* 0x7fffffb00600780c */ /* 0x000fe20003f06070 */
[C---:B------:R-:W-:Y:S01]  /*1280*/  VIADD R6, R86.reuse, 0xffffffea ;  /* 0xffffffea56067836 */ /* 0x040fe20000000000 */
[----:B------:R-:W-:Y:S01]  /*1290*/  SEL R44, RZ, 0x4, P6 ;  /* 0x00000004ff2c7807 */ /* 0x000fe20003000000 */
[C---:B------:R-:W-:Y:S01]  /*12a0*/  VIADD R9, R86.reuse, 0xffffffca ;  /* 0xffffffca56097836 */ /* 0x040fe20000000000 */
[----:B------:R-:W-:Y:S01]  /*12b0*/  ISETP.GE.U32.AND P6, PT, R3, 0x7fffffaa, PT ;  /* 0x7fffffaa0300780c */ /* 0x000fe20003fc6070 */
[C---:B------:R-:W-:Y:S01]  /*12c0*/  VIADD R3, R86.reuse, 0xffffffe4 ;  /* 0xffffffe456037836 */ /* 0x040fe20000000000 */
[----:B------:R-:W-:Y:S01]  /*12d0*/  SEL R50, RZ, 0x1, P2 ;  /* 0x00000001ff327807 */ /* 0x000fe20001000000 */
[----:B------:R-:W-:Y:S01]  /*12e0*/  VIADD R10, R86, 0xffffffc4 ;  /* 0xffffffc4560a7836 */ /* 0x000fe20000000000 */
[----:B------:R-:W-:Y:S01]  /*12f0*/  SEL R47, RZ, 0x7fff8, P0 ;  /* 0x0007fff8ff2f7807 */ /* 0x000fe20000000000 */
[----:B------:R0:W2:Y:S01]  /*1300*/  @!P1 LDG.E.U8 R116, desc[UR20][R4.64] ;  /* 0x0000001404749981 */ /* 0x0000a2000c1e1100 */
[----:B------:R-:W-:Y:S01]  /*1310*/  ISETP.GE.U32.AND P2, PT, R2, 0x7fffffac, PT ;  /* 0x7fffffac0200780c */ /* 0x000fe20003f46070 */
[----:B------:R-:W-:Y:S01]  /*1320*/  VIADD R2, R86, 0xffffffe5 ;  /* 0xffffffe556027836 */ /* 0x000fe20000000000 */
[----:B------:R-:W-:Y:S01]  /*1330*/  ISETP.GE.U32.AND P0, PT, R6, 0x7fffffab, PT ;  /* 0x7fffffab0600780c */ /* 0x000fe20003f06070 */
[----:B------:R-:W-:Y:S01]  /*1340*/  IMAD R184, R90, 0x12, RZ ;  /* 0x000000125ab87824 */ /* 0x000fe200078e02ff */
[----:B------:R-:W-:-:S02]  /*1350*/  SEL R51, RZ, 0x1fffe, P6 ;  /* 0x0001fffeff337807 */ /* 0x000fc40003000000 */
[----:B------:R-:W-:Y:S01]  /*1360*/  PRMT R95, RZ, 0x7610, R95 ;  /* 0x00007610ff5f7816 */ /* 0x000fe2000000005f */
[----:B------:R-:W-:Y:S01]  /*1370*/  IMAD.SHL.U32 R188, R90, 0x10, RZ ;  /* 0x000000105abc7824 */ /* 0x000fe200078e00ff */
[----:B------:R-:W-:Y:S01]  /*1380*/  ISETP.GE.U32.AND P6, PT, R3, 0x7fffffa5, PT ;  /* 0x7fffffa50300780c */ /* 0x000fe20003fc6070 */
[C---:B------:R-:W-:Y:S01]  /*1390*/  VIADD R3, R86.reuse, 0xffffffe7 ;  /* 0xffffffe756037836 */ /* 0x040fe20000000000 */
[----:B------:R-:W-:Y:S01]  /*13a0*/  SEL R48, RZ, 0x4, P0 ;  /* 0x00000004ff307807 */ /* 0x000fe20000000000 */
[----:B------:R-:W-:Y:S01]  /*13b0*/  VIADD R6, R86, 0xffffffe6 ;  /* 0xffffffe656067836 */ /* 0x000fe20000000000 */
[----:B------:R-:W-:Y:S01]  /*13c0*/  ISETP.GE.U32.AND P0, PT, R2, 0x7fffffa6, PT ;  /* 0x7fffffa60200780c */ /* 0x000fe20003f06070 */
[----:B------:R-:W-:Y:S01]  /*13d0*/  VIADD R2, R86, 0xffffffe1 ;  /* 0xffffffe156027836 */ /* 0x000fe20000000000 */
[----:B------:R-:W-:Y:S01]  /*13e0*/  SEL R54, RZ, 0x1, P6 ;  /* 0x00000001ff367807 */ /* 0x000fe20003000000 */
[----:B------:R-:W-:Y:S01]  /*13f0*/  IMAD R183, R90, 0x13, RZ ;  /* 0x000000135ab77824 */ /* 0x000fe200078e02ff */
[----:B------:R-:W-:-:S02]  /*1400*/  SEL R49, RZ, 0x7fff8, P2 ;  /* 0x0007fff8ff317807 */ /* 0x000fc40001000000 */
[----:B------:R-:W-:Y:S02]  /*1410*/  PRMT R101, RZ, 0x7610, R101 ;  /* 0x00007610ff657816 */ /* 0x000fe40000000065 */
[----:B------:R-:W-:Y:S01]  /*1420*/  PRMT R113, RZ, 0x7610, R113 ;  /* 0x00007610ff717816 */ /* 0x000fe20000000071 */
[----:B------:R-:W-:Y:S01]  /*1430*/  IMAD R180, R90, 0x14, RZ ;  /* 0x000000145ab47824 */ /* 0x000fe200078e02ff */
[----:B------:R-:W-:Y:S01]  /*1440*/  ISETP.GE.U32.AND P6, PT, R3, 0x7fffffa8, PT ;  /* 0x7fffffa80300780c */ /* 0x000fe20003fc6070 */
[----:B------:R-:W-:Y:S01]  /*1450*/  VIADD R3, R86, 0xffffffe0 ;  /* 0xffffffe056037836 */ /* 0x000fe20000000000 */
[----:B------:R-:W-:Y:S01]  /*1460*/  SEL R55, RZ, 0x1fffe, P0 ;  /* 0x0001fffeff377807 */ /* 0x000fe20000000000 */
[----:B------:R-:W-:Y:S01]  /*1470*/  IMAD.SHL.U32 R0, R0, 0x80, RZ ;  /* 0x0000008000007824 */ /* 0x000fe200078e00ff */
[----:B------:R-:W-:Y:S01]  /*1480*/  ISETP.GE.U32.AND P2, PT, R6, 0x7fffffa7, PT ;  /* 0x7fffffa70600780c */ /* 0x000fe20003f46070 */
[----:B------:R-:W-:Y:S01]  /*1490*/  VIADD R6, R86, 0xffffffe2 ;  /* 0xffffffe256067836 */ /* 0x000fe20000000000 */
[----:B------:R-:W-:Y:S01]  /*14a0*/  ISETP.GE.U32.AND P0, PT, R2, 0x7fffffa2, PT ;  /* 0x7fffffa20200780c */ /* 0x000fe20003f06070 */
[----:B------:R-:W-:Y:S01]  /*14b0*/  VIADD R2, R86, 0xffffffe3 ;  /* 0xffffffe356027836 */ /* 0x000fe20000000000 */
[----:B------:R-:W-:-:S02]  /*14c0*/  SEL R52, RZ, 0x4, P2 ;  /* 0x00000004ff347807 */ /* 0x000fc40001000000 */
[----:B------:R-:W-:Y:S01]  /*14d0*/  PRMT R127, RZ, 0x7610, R127 ;  /* 0x00007610ff7f7816 */ /* 0x000fe2000000007f */
[----:B------:R-:W-:Y:S01]  /*14e0*/  IMAD R179, R90, 0x15, RZ ;  /* 0x000000155ab37824 */ /* 0x000fe200078e02ff */
[----:B------:R-:W-:Y:S01]  /*14f0*/  ISETP.GE.U32.AND P2, PT, R3, 0x7fffffa1, PT ;  /* 0x7fffffa10300780c */ /* 0x000fe20003f46070 */
[----:B------:R-:W-:Y:S01]  /*1500*/  VIADD R3, R86, 0xffffffcc ;  /* 0xffffffcc56037836 */ /* 0x000fe20000000000 */
[----:B------:R-:W-:Y:S01]  /*1510*/  SEL R53, RZ, 0x7fff8, P6 ;  /* 0x0007fff8ff357807 */ /* 0x000fe20003000000 */
[C---:B------:R-:W-:Y:S01]  /*1520*/  IMAD R176, R90.reuse, 0x16, RZ ;  /* 0x000000165ab07824 */ /* 0x040fe200078e02ff */
[----:B------:R-:W-:Y:S02]  /*1530*/  SEL R58, RZ, 0x1fffe, P0 ;  /* 0x0001fffeff3a7807 */ /* 0x000fe40000000000 */
[----:B------:R-:W-:Y:S01]  /*1540*/  PRMT R128, RZ, 0x7610, R128 ;  /* 0x00007610ff807816 */ /* 0x000fe20000000080 */
[----:B------:R-:W-:Y:S01]  /*1550*/  IMAD R175, R90, 0x17, RZ ;  /* 0x000000175aaf7824 */ /* 0x000fe200078e02ff */
[----:B------:R-:W-:-:S02]  /*1560*/  ISETP.GE.U32.AND P6, PT, R6, 0x7fffffa3, PT ;  /* 0x7fffffa30600780c */ /* 0x000fc40003fc6070 */
[----:B------:R-:W-:Y:S01]  /*1570*/  PRMT R112, RZ, 0x7610, R112 ;  /* 0x00007610ff707816 */ /* 0x000fe20000000070 */
[----:B------:R-:W-:Y:S01]  /*1580*/  IMAD R171, R90, 0x19, RZ ;  /* 0x000000195aab7824 */ /* 0x000fe200078e02ff */
[----:B------:R-:W-:Y:S01]  /*1590*/  ISETP.GE.U32.AND P0, PT, R2, 0x7fffffa4, PT ;  /* 0x7fffffa40200780c */ /* 0x000fe20003f06070 */
[----:B------:R-:W-:Y:S01]  /*15a0*/  VIADD R2, R86, 0xffffffcd ;  /* 0xffffffcd56027836 */ /* 0x000fe20000000000 */
[----:B------:R-:W-:Y:S02]  /*15b0*/  SEL R56, RZ, 0x4, P6 ;  /* 0x00000004ff387807 */ /* 0x000fe40003000000 */
[----:B------:R-:W-:Y:S01]  /*15c0*/  PRMT R94, RZ, 0x7610, R94 ;  /* 0x00007610ff5e7816 */ /* 0x000fe2000000005e */
[----:B------:R-:W-:Y:S01]  /*15d0*/  IMAD R168, R90, 0x1a, RZ ;  /* 0x0000001a5aa87824 */ /* 0x000fe200078e02ff */
[----:B------:R-:W-:Y:S01]  /*15e0*/  ISETP.GE.U32.AND P6, PT, R3, 0x7fffff8d, PT ;  /* 0x7fffff8d0300780c */ /* 0x000fe20003fc6070 */
[----:B------:R-:W-:Y:S01]  /*15f0*/  VIADD R3, R86, 0xffffffce ;  /* 0xffffffce56037836 */ /* 0x000fe20000000000 */
[----:B------:R-:W-:Y:S01]  /*1600*/  SEL R57, RZ, 0x7fff8, P0 ;  /* 0x0007fff8ff397807 */ /* 0x000fe20000000000 */
[----:B------:R-:W-:Y:S01]  /*1610*/  IMAD R167, R90, 0x1b, RZ ;  /* 0x0000001b5aa77824 */ /* 0x000fe200078e02ff */
[----:B------:R-:W-:Y:S01]  /*1620*/  ISETP.GE.U32.AND P0, PT, R2, 0x7fffff8e, PT ;  /* 0x7fffff8e0200780c */ /* 0x000fe20003f06070 */
[C---:B------:R-:W-:Y:S01]  /*1630*/  VIADD R2, R86.reuse, 0xffffffcf ;  /* 0xffffffcf56027836 */ /* 0x040fe20000000000 */
[----:B------:R-:W-:Y:S01]  /*1640*/  SEL R7, RZ, 0x1, P6 ;  /* 0x00000001ff077807 */ /* 0x000fe20003000000 */
[----:B------:R-:W-:Y:S01]  /*1650*/  VIADD R6, R86, 0xffffffc8 ;  /* 0xffffffc856067836 */ /* 0x000fe20000000000 */
[----:B------:R-:W-:-:S02]  /*1660*/  ISETP.GE.U32.AND P6, PT, R3, 0x7fffff8f, PT ;  /* 0x7fffff8f0300780c */ /* 0x000fc40003fc6070 */
[----:B------:R-:W-:Y:S02]  /*1670*/  PRMT R89, RZ, 0x7610, R89 ;  /* 0x00007610ff597816 */ /* 0x000fe40000000059 */
[----:B------:R-:W-:Y:S01]  /*1680*/  PRMT R115, RZ, 0x7610, R115 ;  /* 0x00007610ff737816 */ /* 0x000fe20000000073 */
[C---:B------:R-:W-:Y:S01]  /*1690*/  IMAD R164, R90.reuse, 0x1c, RZ ;  /* 0x0000001c5aa47824 */ /* 0x040fe200078e02ff */
[----:B------:R-:W-:Y:S01]  /*16a0*/  SEL R8, RZ, 0x1fffe, P0 ;  /* 0x0001fffeff087807 */ /* 0x000fe20000000000 */
[----:B------:R-:W-:Y:S01]  /*16b0*/  IMAD R163, R90, 0x1d, RZ ;  /* 0x0000001d5aa37824 */ /* 0x000fe200078e02ff */
[----:B------:R-:W-:Y:S01]  /*16c0*/  ISETP.GE.U32.AND P0, PT, R2, 0x7fffff90, PT ;  /* 0x7fffff900200780c */ /* 0x000fe20003f06070 */
[----:B------:R-:W-:Y:S01]  /*16d0*/  VIADD R2, R86, 0xffffffc9 ;  /* 0xffffffc956027836 */ /* 0x000fe20000000000 */
[----:B------:R-:W-:Y:S02]  /*16e0*/  SEL R3, RZ, 0x4, P6 ;  /* 0x00000004ff037807 */ /* 0x000fe40003000000 */
[----:B------:R-:W-:Y:S01]  /*16f0*/  PRMT R126, RZ, 0x7610, R126 ;  /* 0x00007610ff7e7816 */ /* 0x000fe2000000007e */
[----:B------:R-:W-:Y:S01]  /*1700*/  IMAD R160, R90, 0x1e, RZ ;  /* 0x0000001e5aa07824 */ /* 0x000fe200078e02ff */
[----:B------:R-:W-:-:S02]  /*1710*/  ISETP.GE.U32.AND P6, PT, R6, 0x7fffff89, PT ;  /* 0x7fffff890600780c */ /* 0x000fc40003fc6070 */
        /* <DEDUP_REMOVED lines=12> */
[----:B------:R-:W-:Y:S02]  /*17e0*/  SEL R12, RZ, 0x1fffe, P0 ;  /* 0x0001fffeff0c7807 */ /* 0x000fe40000000000 */
[----:B------:R-:W-:Y:S01]  /*17f0*/  PRMT R88, RZ, 0x7610, R88 ;  /* 0x00007610ff587816 */ /* 0x000fe20000000058 */
        /* <DEDUP_REMOVED lines=21> */
[C---:B------:R-:W-:Y:S01]  /*1950*/  IMAD R135, R90.reuse, 0x2b, RZ ;  /* 0x0000002b5a877824 */ /* 0x040fe200078e02ff */
[----:B------:R-:W-:Y:S02]  /*1960*/  ISETP.GE.U32.AND P0, PT, R13, 0x7fffff88, PT ;  /* 0x7fffff880d00780c */ /* 0x000fe40003f06070 */
[----:B------:R-:W-:Y:S01]  /*1970*/  PRMT R105, RZ, 0x7610, R105 ;  /* 0x00007610ff697816 */ /* 0x000fe20000000069 */
[C---:B------:R-:W-:Y:S01]  /*1980*/  IMAD R132, R90.reuse, 0x2c, RZ ;  /* 0x0000002c5a847824 */ /* 0x040fe200078e02ff */
[----:B------:R-:W-:Y:S02]  /*1990*/  SEL R13, RZ, 0x4, P6 ;  /* 0x00000004ff0d7807 */ /* 0x000fe40003000000 */
[----:B------:R-:W-:Y:S01]  /*19a0*/  PRMT R120, RZ, 0x7610, R120 ;  /* 0x00007610ff787816 */ /* 0x000fe20000000078 */
[----:B------:R-:W-:Y:S01]  /*19b0*/  IMAD R131, R90, 0x2d, RZ ;  /* 0x0000002d5a837824 */ /* 0x000fe200078e02ff */
[----:B------:R-:W-:Y:S01]  /*19c0*/  ISETP.GE.U32.AND P6, PT, R2, 0x7fffff82, PT ;  /* 0x7fffff820200780c */ /* 0x000fe20003fc6070 */
[----:B------:R-:W-:Y:S01]  /*19d0*/  VIADD R2, R86, 0xffffffc3 ;  /* 0xffffffc356027836 */ /* 0x000fe20000000000 */
[----:B------:R-:W-:Y:S01]  /*19e0*/  SEL R14, RZ, 0x7fff8, P0 ;  /* 0x0007fff8ff0e7807 */ /* 0x000fe20000000000 */
[----:B------:R-:W1:Y:S01]  /*19f0*/  LDCU UR6, c[0x0][0x3b0] ;  /* 0x00007600ff0677ac */ /* 0x000e620008000800 */
[----:B------:R-:W-:-:S02]  /*1a00*/  ISETP.GE.U32.AND P0, PT, R17, 0x7fffff83, PT ;  /* 0x7fffff831100780c */ /* 0x000fc40003f06070 */
[----:B------:R-:W-:Y:S01]  /*1a10*/  SEL R20, RZ, 0x1fffe, P6 ;  /* 0x0001fffeff147807 */ /* 0x000fe20003000000 */
[----:B------:R-:W0:Y:S01]  /*1a20*/  LDCU UR7, c[0x0][0x3b0] ;  /* 0x00007600ff0777ac */ /* 0x000e220008000800 */
[----:B------:R-:W-:Y:S01]  /*1a30*/  ISETP.GE.U32.AND P6, PT, R2, 0x7fffff84, PT ;  /* 0x7fffff840200780c */ /* 0x000fe20003fc6070 */
[----:B------:R-:W-:Y:S01]  /*1a40*/  VIADD R2, R86, 0xffffffdd ;  /* 0xffffffdd56027836 */ /* 0x000fe20000000000 */
[----:B------:R-:W-:Y:S01]  /*1a50*/  SEL R17, RZ, 0x4, P0 ;  /* 0x00000004ff117807 */ /* 0x000fe20000000000 */
[----:B------:R-:W0:Y:S01]  /*1a60*/  LDCU UR14, c[0x0][0x3b0] ;  /* 0x00007600ff0e77ac */ /* 0x000e220008000800 */
[----:B------:R-:W-:Y:S02]  /*1a70*/  ISETP.GE.U32.AND P0, PT, R18, 0x7fffff9d, PT ;  /* 0x7fffff9d1200780c */ /* 0x000fe40003f06070 */
[----:B------:R-:W-:Y:S01]  /*1a80*/  SEL R18, RZ, 0x7fff8, P6 ;  /* 0x0007fff8ff127807 */ /* 0x000fe20003000000 */
[----:B------:R-:W0:Y:S01]  /*1a90*/  LDCU UR22, c[0x0][0x3b0] ;  /* 0x00007600ff1677ac */ /* 0x000e220008000800 */
[----:B------:R-:W-:Y:S01]  /*1aa0*/  ISETP.GE.U32.AND P6, PT, R2, 0x7fffff9e, PT ;  /* 0x7fffff9e0200780c */ /* 0x000fe20003fc6070 */
[----:B------:R-:W-:Y:S01]  /*1ab0*/  VIADD R2, R86, 0xffffffdf ;  /* 0xffffffdf56027836 */ /* 0x000fe20000000000 */
[----:B------:R-:W-:Y:S01]  /*1ac0*/  SEL R27, RZ, 0x1, P0 ;  /* 0x00000001ff1b7807 */ /* 0x000fe20000000000 */
[----:B------:R-:W0:Y:S01]  /*1ad0*/  LDCU UR15, c[0x0][0x3b0] ;  /* 0x00007600ff0f77ac */ /* 0x000e220008000800 */
        /* <DEDUP_REMOVED lines=43> */
[----:B------:R-:W-:Y:S02]  /*1d90*/  SEL R45, RZ, 0x1fffe, P6 ;  /* 0x0001fffeff2d7807 */ /* 0x000fe40003000000 */
[----:B------:R-:W-:Y:S01]  /*1da0*/  ISETP.GE.U32.AND P6, PT, R2, 0x7fffffb7, PT ;  /* 0x7fffffb70200780c */ /* 0x000fe20003fc6070 */
[----:B------:R-:W-:Y:S01]  /*1db0*/  VIADD R2, R86, 0xffffffc0 ;  /* 0xffffffc056027836 */ /* 0x000fe20000000000 */
[----:B------:R-:W-:Y:S02]  /*1dc0*/  SEL R38, RZ, 0x4, P0 ;  /* 0x00000004ff267807 */ /* 0x000fe40000000000 */
[----:B------:R-:W-:Y:S01]  /*1dd0*/  ISETP.GE.U32.AND P0, PT, R41, 0x7fffff94, PT ;  /* 0x7fffff942900780c */ /* 0x000fe20003f06070 */
[----:B------:R-:W-:Y:S01]  /*1de0*/  IMAD.IADD R46, R19, 0x1, R46 ;  /* 0x00000001132e7824 */ /* 0x000fe200078e022e */
[----:B------:R-:W-:Y:S02]  /*1df0*/  SEL R19, RZ, 0x1, P2 ;  /* 0x00000001ff137807 */ /* 0x000fe40001000000 */
[----:B------:R-:W-:-:S02]  /*1e00*/  SEL R41, RZ, 0x7fff8, P0 ;  /* 0x0007fff8ff297807 */ /* 0x000fc40000000000 */
[----:B------:R-:W-:Y:S01]  /*1e10*/  ISETP.GE.U32.AND P0, PT, R2, 0x7fffff81, PT ;  /* 0x7fffff810200780c */ /* 0x000fe20003f06070 */
[----:B------:R-:W-:-:S03]  /*1e20*/  IMAD.IADD R58, R19, 0x1, R58 ;  /* 0x00000001133a7824 */ /* 0x000fc600078e023a */
[----:B------:R-:W-:Y:S01]  /*1e30*/  SEL R19, RZ, 0x1, P0 ;  /* 0x00000001ff137807 */ /* 0x000fe20000000000 */
[----:B------:R-:W-:-:S04]  /*1e40*/  IMAD.IADD R7, R7, 0x1, R8 ;  /* 0x0000000107077824 */ /* 0x000fc800078e0208 */
[----:B------:R-:W-:Y:S02]  /*1e50*/  IMAD.IADD R19, R19, 0x1, R20 ;  /* 0x0000000113137824 */ /* 0x000fe400078e0214 */
[----:B------:R-:W-:Y:S02]  /*1e60*/  IMAD.IADD R15, R15, 0x1, R16 ;  /* 0x000000010f0f7824 */ /* 0x000fe400078e0210 */
[----:B------:R-:W-:Y:S01]  /*1e70*/  IMAD.IADD R11, R11, 0x1, R12 ;  /* 0x000000010b0b7824 */ /* 0x000fe200078e020c */
[----:B------:R-:W-:Y:S01]  /*1e80*/  LOP3.LUT R19, R19, 0x3, RZ, 0xc0, !PT ;  /* 0x0000000313137812 */ /* 0x000fe200078ec0ff */
[----:B------:R-:W-:Y:S01]  /*1e90*/  IMAD.IADD R50, R50, 0x1, R51 ;  /* 0x0000000132327824 */ /* 0x000fe200078e0233 */
[----:B------:R-:W-:Y:S01]  /*1ea0*/  LOP3.LUT R7, R7, 0x3, RZ, 0xc0, !PT ;  /* 0x0000000307077812 */ /* 0x000fe200078ec0ff */
[----:B------:R-:W-:Y:S01]  /*1eb0*/  IMAD.IADD R54, R54, 0x1, R55 ;  /* 0x0000000136367824 */ /* 0x000fe200078e0237 */
[----:B------:R-:W-:Y:S02]  /*1ec0*/  LOP3.LUT R15, R15, 0x3, RZ, 0xc0, !PT ;  /* 0x000000030f0f7812 */ /* 0x000fe400078ec0ff */
[----:B------:R-:W-:-:S02]  /*1ed0*/  IADD3 R17, PT, PT, R19, R18, R17 ;  /* 0x0000001213117210 */ /* 0x000fc40007ffe011 */
[----:B------:R-:W-:Y:S01]  /*1ee0*/  LOP3.LUT R11, R11, 0x3, RZ, 0xc0, !PT ;  /* 0x000000030b0b7812 */ /* 0x000fe200078ec0ff */
[----:B------:R-:W-:Y:S01]  /*1ef0*/  IMAD.IADD R31, R31, 0x1, R32 ;  /* 0x000000011f1f7824 */ /* 0x000fe200078e0220 */
[----:B------:R-:W-:Y:S01]  /*1f00*/  LOP3.LUT R50, R50, 0x3, RZ, 0xc0, !PT ;  /* 0x0000000332327812 */ /* 0x000fe200078ec0ff */
[----:B------:R-:W-:Y:S01]  /*1f10*/  IMAD.IADD R40, R40, 0x1, R45 ;  /* 0x0000000128287824 */ /* 0x000fe200078e022d */
[----:B------:R-:W-:Y:S02]  /*1f20*/  LOP3.LUT R58, R58, 0x3, RZ, 0xc0, !PT ;  /* 0x000000033a3a7812 */ /* 0x000fe400078ec0ff */
[----:B------:R-:W-:Y:S02]  /*1f30*/  IADD3 R3, PT, PT, R7, R6, R3 ;  /* 0x0000000607037210 */ /* 0x000fe40007ffe003 */
[----:B------:R-:W-:Y:S02]  /*1f40*/  IADD3 R13, PT, PT, R15, R14, R13 ;  /* 0x0000000e0f0d7210 */ /* 0x000fe40007ffe00d */
[----:B------:R-:W-:-:S02]  /*1f50*/  LOP3.LUT R6, R17, 0xf, RZ, 0xc0, !PT ;  /* 0x0000000f11067812 */ /* 0x000fc400078ec0ff */
[----:B------:R-:W-:Y:S01]  /*1f60*/  IADD3 R9, PT, PT, R11, R10, R9 ;  /* 0x0000000a0b097210 */ /* 0x000fe20007ffe009 */
[----:B------:R-:W-:Y:S01]  /*1f70*/  IMAD.IADD R36, R36, 0x1, R39 ;  /* 0x0000000124247824 */ /* 0x000fe200078e0227 */
[----:B------:R-:W-:Y:S02]  /*1f80*/  IADD3 R48, PT, PT, R50, R49, R48 ;  /* 0x0000003132307210 */ /* 0x000fe40007ffe030 */
[----:B------:R-:W-:Y:S02]  /*1f90*/  LOP3.LUT R54, R54, 0x3, RZ, 0xc0, !PT ;  /* 0x0000000336367812 */ /* 0x000fe400078ec0ff */
[----:B------:R-:W-:Y:S01]  /*1fa0*/  IADD3 R56, PT, PT, R58, R57, R56 ;  /* 0x000000393a387210 */ /* 0x000fe20007ffe038 */
[----:B------:R-:W-:Y:S01]  /*1fb0*/  IMAD R13, R13, 0x10, R6 ;  /* 0x000000100d0d7824 */ /* 0x000fe200078e0206 */
[----:B------:R-:W-:Y:S02]  /*1fc0*/  LOP3.LUT R31, R31, 0x3, RZ, 0xc0, !PT ;  /* 0x000000031f1f7812 */ /* 0x000fe400078ec0ff */
[----:B------:R-:W-:Y:S01]  /*1fd0*/  LOP3.LUT R40, R40, 0x3, RZ, 0xc0, !PT ;  /* 0x0000000328287812 */ /* 0x000fe200078ec0ff */
[----:B------:R-:W-:Y:S01]  /*1fe0*/  IMAD.SHL.U32 R6, R9, 0x100, RZ ;  /* 0x0000010009067824 */ /* 0x000fe200078e00ff */
[----:B------:R-:W-:Y:S01]  /*1ff0*/  IADD3 R52, PT, PT, R54, R53, R52 ;  /* 0x0000003536347210 */ /* 0x000fe20007ffe034 */
[----:B------:R-:W-:Y:S01]  /*2000*/  IMAD.SHL.U32 R48, R48, 0x100, RZ ;  /* 0x0000010030307824 */ /* 0x000fe200078e00ff */
[----:B------:R-:W-:Y:S01]  /*2010*/  LOP3.LUT R7, R56, 0xf, RZ, 0xc0, !PT ;  /* 0x0000000f38077812 */ /* 0x000fe200078ec0ff */
[----:B------:R-:W-:Y:S01]  /*2020*/  IMAD.IADD R27, R27, 0x1, R28 ;  /* 0x000000011b1b7824 */ /* 0x000fe200078e021c */
[----:B------:R-:W-:-:S02]  /*2030*/  LOP3.LUT R46, R46, 0x3, RZ, 0xc0, !PT ;  /* 0x000000032e2e7812 */ /* 0x000fc400078ec0ff */
[----:B------:R-:W-:Y:S02]  /*2040*/  IADD3 R29, PT, PT, R31, R30, R29 ;  /* 0x0000001e1f1d7210 */ /* 0x000fe40007ffe01d */
[----:B------:R-:W-:Y:S02]  /*2050*/  LOP3.LUT R36, R36, 0x3, RZ, 0xc0, !PT ;  /* 0x0000000324247812 */ /* 0x000fe400078ec0ff */
[----:B------:R-:W-:Y:S01]  /*2060*/  IADD3 R38, PT, PT, R40, R41, R38 ;  /* 0x0000002928267210 */ /* 0x000fe20007ffe026 */
[----:B------:R-:W-:Y:S01]  /*2070*/  IMAD R52, R52, 0x10, R7 ;  /* 0x0000001034347824 */ /* 0x000fe200078e0207 */
[----:B------:R-:W-:Y:S01]  /*2080*/  LOP3.LUT R6, R6, 0xf00, RZ, 0xe2, !PT ;  /* 0x00000f0006067812 */ /* 0x000fe200078ee2ff */
[----:B------:R-:W-:Y:S01]  /*2090*/  IMAD.SHL.U32 R8, R29, 0x100, RZ ;  /* 0x000001001d087824 */ /* 0x000fe200078e00ff */
[----:B------:R-:W-:Y:S02]  /*20a0*/  IADD3 R44, PT, PT, R46, R47, R44 ;  /* 0x0000002f2e2c7210 */ /* 0x000fe40007ffe02c */
[----:B------:R-:W-:-:S02]  /*20b0*/  IADD3 R34, PT, PT, R36, R35, R34 ;  /* 0x0000002324227210 */ /* 0x000fc40007ffe022 */
[----:B------:R-:W-:Y:S02]  /*20c0*/  LOP3.LUT R7, R38, 0xf, RZ, 0xc0, !PT ;  /* 0x0000000f26077812 */ /* 0x000fe400078ec0ff */
[----:B------:R-:W-:Y:S02]  /*20d0*/  LOP3.LUT R9, R48, 0xf00, RZ, 0xe2, !PT ;  /* 0x00000f0030097812 */ /* 0x000fe400078ee2ff */
[----:B------:R-:W-:Y:S01]  /*20e0*/  LOP3.LUT R27, R27, 0x3, RZ, 0xc0, !PT ;  /* 0x000000031b1b7812 */ /* 0x000fe200078ec0ff */
[----:B------:R-:W-:Y:S01]  /*20f0*/  IMAD R3, R3, 0x1000, R6 ;  /* 0x0000100003037824 */ /* 0x000fe200078e0206 */
[----:B------:R-:W-:Y:S01]  /*2100*/  LOP3.LUT R52, R52, 0xff, RZ, 0xc0, !PT ;  /* 0x000000ff34347812 */ /* 0x000fe200078ec0ff */
[----:B------:R-:W-:Y:S01]  /*2110*/  IMAD R7, R34, 0x10, R7 ;  /* 0x0000001022077824 */ /* 0x000fe200078e0207 */
[----:B------:R-:W-:Y:S01]  /*2120*/  LOP3.LUT R6, R13, 0xff, RZ, 0xc0, !PT ;  /* 0x000000ff0d067812 */ /* 0x000fe200078ec0ff */
[----:B------:R-:W-:Y:S01]  /*2130*/  IMAD R9, R44, 0x1000, R9 ;  /* 0x000010002c097824 */ /* 0x000fe200078e0209 */
[----:B------:R-:W-:-:S02]  /*2140*/  IADD3 R21, PT, PT, R27, R26, R21 ;  /* 0x0000001a1b157210 */ /* 0x000fc40007ffe015 */
[----:B------:R-:W-:Y:S01]  /*2150*/  LOP3.LUT R8, R8, 0xf00, RZ, 0xe2, !PT ;  /* 0x00000f0008087812 */ /* 0x000fe200078ee2ff */
[----:B------:R-:W-:Y:S01]  /*2160*/  IMAD.IADD R9, R9, 0x1, R52 ;  /* 0x0000000109097824 */ /* 0x000fe200078e0234 */
[----:B------:R-:W-:Y:S01]  /*2170*/  LOP3.LUT R7, R7, 0xff, RZ, 0xc0, !PT ;  /* 0x000000ff07077812 */ /* 0x000fe200078ec0ff */
[----:B------:R-:W-:Y:S01]  /*2180*/  IMAD.IADD R3, R3, 0x1, R6 ;  /* 0x0000000103037824 */ /* 0x000fe200078e0206 */
[----:B------:R-:W-:Y:S01]  /*2190*/  SHF.R.S32.HI R59, RZ, 0x1f, R207 ;  /* 0x0000001fff3b7819 */ /* 0x000fe200000114cf */
[----:B------:R-:W-:Y:S01]  /*21a0*/  IMAD R8, R21, 0x1000, R8 ;  /* 0x0000100015087824 */ /* 0x000fe200078e0208 */
[----:B------:R-:W-:Y:S02]  /*21b0*/  IADD3 R6, P1, PT, R207, R22, RZ ;  /* 0x00000016cf067210 */ /* 0x000fe40007f3e0ff */
[----:B------:R-:W-:Y:S01]  /*21c0*/  LOP3.LUT R14, R9, 0xffff, RZ, 0xc0, !PT ;  /* 0x0000ffff090e7812 */ /* 0x000fe200078ec0ff */
[----:B------:R-:W-:Y:S02]  /*21d0*/  IMAD.IADD R10, R8, 0x1, R7 ;  /* 0x00000001080a7824 */ /* 0x000fe400078e0207 */
[----:B------:R-:W-:Y:S01]  /*21e0*/  IMAD.X R7, R59, 0x1, R23, P1 ;  /* 0x000000013b077824 */ /* 0x000fe200008e0617 */
[----:B0-----:R-:W-:-:S02]  /*21f0*/  SHF.R.S32.HI R4, RZ, 0x1f, R203 ;  /* 0x0000001fff047819 */ /* 0x001fc400000114cb */
[----:B------:R-:W-:Y:S02]  /*2200*/  SHF.R.U32.HI R9, RZ, 0x7, R14 ;  /* 0x00000007ff097819 */ /* 0x000fe4000001160e */
[----:B------:R-:W-:Y:S01]  /*2210*/  IADD3 R8, P1, PT, R203, R22, RZ ;  /* 0x00000016cb087210 */ /* 0x000fe20007f3e0ff */
[----:B------:R0:W2:Y:S01]  /*2220*/  @!P4 LDG.E.U8 R87, desc[UR20][R6.64] ;  /* 0x000000140657c981 */ /* 0x0000a2000c1e1100 */
[----:B------:R-:W-:Y:S02]  /*2230*/  LOP3.LUT P4, RZ, R9, 0x1, RZ, 0xc0, !PT ;  /* 0x0000000109ff7812 */ /* 0x000fe4000788c0ff */
[----:B------:R-:W-:Y:S01]  /*2240*/  PRMT R38, RZ, 0x7610, R38 ;  /* 0x00007610ff267816 */ /* 0x000fe20000000026 */
[----:B------:R-:W-:Y:S01]  /*2250*/  IMAD.X R9, R4, 0x1, R23, P1 ;  /* 0x0000000104097824 */ /* 0x000fe200008e0617 */
[----:B------:R-:W-:Y:S02]  /*2260*/  PRMT R27, R3, 0x5410, R10 ;  /* 0x00005410031b7816 */ /* 0x000fe4000000000a */
[----:B------:R-:W-:-:S02]  /*2270*/  SHF.R.S32.HI R4, RZ, 0x1f, R172 ;  /* 0x0000001fff047819 */ /* 0x000fc400000114ac */
[-C--:B------:R-:W-:Y:S01]  /*2280*/  IADD3 R10, P1, PT, R172, R22.reuse, RZ ;  /* 0x00000016ac0a7210 */ /* 0x080fe20007f3e0ff */
[----:B------:R1:W2:Y:S01]  /*2290*/  @!P5 LDG.E.U8 R38, desc[UR20][R8.64] ;  /* 0x000000140826d981 */ /* 0x0002a2000c1e1100 */
[----:B------:R-:W-:Y:S01]  /*22a0*/  VIADD R3, R86, 0xfffffff5 ;  /* 0xfffffff556037836 */ /* 0x000fe20000000000 */
[----:B0-----:R-:W-:Y:S02]  /*22b0*/  SHF.R.S32.HI R6, RZ, 0x1f, R202 ;  /* 0x0000001fff067819 */ /* 0x001fe400000114ca */
[----:B------:R-:W-:Y:S01]  /*22c0*/  IMAD.X R11, R4, 0x1, R23, P1 ;  /* 0x00000001040b7824 */ /* 0x000fe200008e0617 */
[----:B------:R-:W-:Y:S02]  /*22d0*/  IADD3 R4, P5, PT, R202, R22, RZ ;  /* 0x00000016ca047210 */ /* 0x000fe40007fbe0ff */
[----:B------:R-:W-:Y:S02]  /*22e0*/  PRMT R39, RZ, 0x7610, R39 ;  /* 0x00007610ff277816 */ /* 0x000fe40000000027 */
[----:B------:R-:W-:Y:S01]  /*22f0*/  ISETP.GE.U32.AND P1, PT, R3, 0x7fffffb6, PT ;  /* 0x7fffffb60300780c */ /* 0x000fe20003f26070 */
[----:B------:R-:W-:Y:S01]  /*2300*/  IMAD.X R5, R6, 0x1, R23, P5 ;  /* 0x0000000106057824 */ /* 0x000fe200028e0617 */
[----:B------:R-:W-:-:S02]  /*2310*/  SHF.R.U64 R3, R27, 0x1f, RZ ;  /* 0x0000001f1b037819 */ /* 0x000fc400000012ff */
[----:B-1----:R-:W-:Y:S01]  /*2320*/  SHF.R.S32.HI R8, RZ, 0x1f, R201 ;  /* 0x0000001fff087819 */ /* 0x002fe200000114c9 */
[----:B------:R0:W2:Y:S01]  /*2330*/  @P4 LDG.E.U8 R39, desc[UR20][R10.64] ;  /* 0x000000140a274981 */ /* 0x0000a2000c1e1100 */
[-C--:B------:R-:W-:Y:S02]  /*2340*/  IADD3 R6, P5, PT, R201, R22.reuse, RZ ;  /* 0x00000016c9067210 */ /* 0x080fe40007fbe0ff */
[----:B------:R-:W-:Y:S02]  /*2350*/  LOP3.LUT P4, RZ, R3, 0x1, RZ, 0xc0, !PT ;  /* 0x0000000103ff7812 */ /* 0x000fe4000788c0ff */
[----:B------:R-:W-:Y:S01]  /*2360*/  PRMT R36, RZ, 0x7610, R36 ;  /* 0x00007610ff247816 */ /* 0x000fe20000000024 */
[----:B------:R-:W-:Y:S01]  /*2370*/  IMAD.X R7, R8, 0x1, R23, P5 ;  /* 0x0000000108077824 */ /* 0x000fe200028e0617 */
[----:B------:R-:W-:Y:S01]  /*2380*/  IADD3 R8, P5, PT, R156, R22, RZ ;  /* 0x000000169c087210 */ /* 0x000fe20007fbe0ff */
[----:B------:R-:W-:Y:S01]  /*2390*/  VIADD R3, R86, 0xfffffff4 ;  /* 0xfffffff456037836 */ /* 0x000fe20000000000 */
[----:B0-----:R-:W-:-:S02]  /*23a0*/  SHF.R.S32.HI R10, RZ, 0x1f, R156 ;  /* 0x0000001fff0a7819 */ /* 0x001fc4000001149c */
[----:B------:R0:W2:Y:S01]  /*23b0*/  @!P6 LDG.E.U8 R36, desc[UR20][R4.64] ;  /* 0x000000140424e981 */ /* 0x0000a2000c1e1100 */
[----:B------:R-:W-:Y:S02]  /*23c0*/  PRMT R40, RZ, 0x7610, R40 ;  /* 0x00007610ff287816 */ /* 0x000fe40000000028 */
[----:B------:R-:W-:Y:S01]  /*23d0*/  PRMT R28, RZ, 0x7610, R28 ;  /* 0x00007610ff1c7816 */ /* 0x000fe2000000001c */
[----:B------:R-:W-:Y:S01]  /*23e0*/  IMAD.X R9, R10, 0x1, R23, P5 ;  /* 0x000000010a097824 */ /* 0x000fe200028e0617 */
[----:B------:R-:W-:Y:S01]  /*23f0*/  ISETP.GE.U32.AND P6, PT, R3, 0x7fffffb5, PT ;  /* 0x7fffffb50300780c */ /* 0x000fe20003fc6070 */
[----:B------:R-:W-:Y:S01]  /*2400*/  VIADD R3, R86, 0xfffffff3 ;  /* 0xfffffff356037836 */ /* 0x000fe20000000000 */
[----:B------:R-:W-:Y:S02]  /*2410*/  SHF.R.S32.HI R10, RZ, 0x1f, R197 ;  /* 0x0000001fff0a7819 */ /* 0x000fe400000114c5 */
[----:B------:R-:W2:Y:S01]  /*2420*/  @P4 LDG.E.U8 R40, desc[UR20][R8.64] ;  /* 0x0000001408284981 */ /* 0x000ea2000c1e1100 */
[----:B0-----:R-:W-:-:S03]  /*2430*/  IADD3 R4, P4, PT, R197, R22, RZ ;  /* 0x00000016c5047210 */ /* 0x001fc60007f9e0ff */
[----:B------:R0:W2:Y:S01]  /*2440*/  @!P1 LDG.E.U8 R28, desc[UR20][R6.64] ;  /* 0x00000014061c9981 */ /* 0x0000a2000c1e1100 */
[----:B------:R-:W-:Y:S02]  /*2450*/  ISETP.GE.U32.AND P1, PT, R3, 0x7fffffb4, PT ;  /* 0x7fffffb40300780c */ /* 0x000fe40003f26070 */
[----:B------:R-:W-:Y:S01]  /*2460*/  SHF.R.U64 R3, R27, 0x17, RZ ;  /* 0x000000171b037819 */ /* 0x000fe200000012ff */
[----:B------:R-:W-:Y:S01]  /*2470*/  IMAD.X R5, R10, 0x1, R23, P4 ;  /* 0x000000010a057824 */ /* 0x000fe200020e0617 */
[----:B------:R-:W-:Y:S02]  /*2480*/  IADD3 R10, P4, PT, R140, R22, RZ ;  /* 0x000000168c0a7210 */ /* 0x000fe40007f9e0ff */
[----:B------:R-:W-:Y:S01]  /*2490*/  LOP3.LUT P5, RZ, R3, 0x1, RZ, 0xc0, !PT ;  /* 0x0000000103ff7812 */ /* 0x000fe200078ac0ff */
[----:B------:R-:W-:Y:S01]  /*24a0*/  VIADD R3, R86, 0xfffffff2 ;  /* 0xfffffff256037836 */ /* 0x000fe20000000000 */
[----:B------:R1:W2:Y:S01]  /*24b0*/  @!P6 LDG.E.U8 R111, desc[UR20][R4.64] ;  /* 0x00000014046fe981 */ /* 0x0002a2000c1e1100 */
[----:B0-----:R-:W-:-:S02]  /*24c0*/  SHF.R.S32.HI R6, RZ, 0x1f, R140 ;  /* 0x0000001fff067819 */ /* 0x001fc4000001148c */
[----:B------:R-:W-:-:S03]  /*24d0*/  PRMT R41, RZ, 0x7610, R41 ;  /* 0x00007610ff297816 */ /* 0x000fc60000000029 */
[----:B------:R-:W-:Y:S01]  /*24e0*/  IMAD.X R11, R6, 0x1, R23, P4 ;  /* 0x00000001060b7824 */ /* 0x000fe200020e0617 */
[----:B------:R-:W-:Y:S01]  /*24f0*/  ISETP.GE.U32.AND P4, PT, R3, 0x7fffffb3, PT ;  /* 0x7fffffb30300780c */ /* 0x000fe20003f86070 */
[----:B------:R-:W-:Y:S01]  /*2500*/  IMAD R3, R90, 0x30, RZ ;  /* 0x000000305a037824 */ /* 0x000fe200078e02ff */
[-C--:B------:R-:W-:Y:S02]  /*2510*/  IADD3 R6, P6, PT, R196, R22.reuse, RZ ;  /* 0x00000016c4067210 */ /* 0x080fe40007fde0ff */
[----:B-1----:R-:W-:Y:S01]  /*2520*/  SHF.R.S32.HI R4, RZ, 0x1f, R196 ;  /* 0x0000001fff047819 */ /* 0x002fe200000114c4 */
[----:B------:R-:W2:Y:S01]  /*2530*/  @P5 LDG.E.U8 R41, desc[UR20][R10.64] ;  /* 0x000000140a295981 */ /* 0x000ea2000c1e1100 */
[----:B------:R-:W-:Y:S02]  /*2540*/  SHF.R.U64 R8, R27, 0xf, RZ ;  /* 0x0000000f1b087819 */ /* 0x000fe400000012ff */
[----:B------:R-:W-:Y:S01]  /*2550*/  SHF.R.S32.HI R5, RZ, 0x1f, R3 ;  /* 0x0000001fff057819 */ /* 0x000fe20000011403 */
[----:B------:R-:W-:Y:S01]  /*2560*/  IMAD.X R7, R4, 0x1, R23, P6 ;  /* 0x0000000104077824 */ /* 0x000fe200030e0617 */
[----:B------:R-:W-:-:S02]  /*2570*/  IADD3 R12, P6, PT, R3, R22, RZ ;  /* 0x00000016030c7210 */ /* 0x000fc40007fde0ff */
[----:B------:R-:W-:Y:S02]  /*2580*/  LOP3.LUT P5, RZ, R8, 0x1, RZ, 0xc0, !PT ;  /* 0x0000000108ff7812 */ /* 0x000fe400078ac0ff */
[----:B------:R-:W-:Y:S01]  /*2590*/  SHF.R.U64 R4, R27, 0x7, RZ ;  /* 0x000000071b047819 */ /* 0x000fe200000012ff */
[----:B------:R0:W2:Y:S01]  /*25a0*/  @!P1 LDG.E.U8 R125, desc[UR20][R6.64] ;  /* 0x00000014067d9981 */ /* 0x0000a2000c1e1100 */
[----:B------:R-:W-:Y:S01]  /*25b0*/  IMAD.X R13, R5, 0x1, R23, P6 ;  /* 0x00000001050d7824 */ /* 0x000fe200030e0617 */
[----:B------:R-:W-:Y:S02]  /*25c0*/  IADD3 R8, P6, PT, R195, R22, RZ ;  /* 0x00000016c3087210 */ /* 0x000fe40007fde0ff */
[----:B------:R-:W-:Y:S01]  /*25d0*/  LOP3.LUT P1, RZ, R4, 0x1, RZ, 0xc0, !PT ;  /* 0x0000000104ff7812 */ /* 0x000fe2000782c0ff */
[----:B------:R-:W-:Y:S01]  /*25e0*/  IMAD R4, R90, 0x38, RZ ;  /* 0x000000385a047824 */ /* 0x000fe200078e02ff */
[----:B------:R-:W-:Y:S02]  /*25f0*/  PRMT R31, RZ, 0x7610, R31 ;  /* 0x00007610ff1f7816 */ /* 0x000fe4000000001f */
[----:B0-----:R-:W-:Y:S01]  /*2600*/  SHF.R.S32.HI R6, RZ, 0x1f, R195 ;  /* 0x0000001fff067819 */ /* 0x001fe200000114c3 */
[----:B------:R-:W-:Y:S01]  /*2610*/  VIADD R5, R86, 0xfffffff1 ;  /* 0xfffffff156057836 */ /* 0x000fe20000000000 */
[----:B------:R-:W-:-:S02]  /*2620*/  SHF.R.S32.HI R252, RZ, 0x1f, R4 ;  /* 0x0000001ffffc7819 */ /* 0x000fc40000011404 */
[----:B------:R0:W2:Y:S01]  /*2630*/  @P5 LDG.E.U8 R31, desc[UR20][R12.64] ;  /* 0x000000140c1f5981 */ /* 0x0000a2000c1e1100 */
[----:B------:R-:W-:Y:S01]  /*2640*/  IMAD.X R9, R6, 0x1, R23, P6 ;  /* 0x0000000106097824 */ /* 0x000fe200030e0617 */
[-C--:B------:R-:W-:Y:S02]  /*2650*/  IADD3 R10, P6, PT, R4, R22.reuse, RZ ;  /* 0x00000016040a7210 */ /* 0x080fe40007fde0ff */
[----:B------:R-:W-:Y:S02]  /*2660*/  ISETP.GE.U32.AND P5, PT, R5, 0x7fffffb2, PT ;  /* 0x7fffffb20500780c */ /* 0x000fe40003fa6070 */
[----:B------:R-:W-:Y:S01]  /*2670*/  PRMT R35, RZ, 0x7610, R35 ;  /* 0x00007610ff237816 */ /* 0x000fe20000000023 */
[----:B------:R-:W-:Y:S01]  /*2680*/  IMAD.X R11, R252, 0x1, R23, P6 ;  /* 0x00000001fc0b7824 */ /* 0x000fe200030e0617 */
[----:B------:R-:W-:Y:S02]  /*2690*/  IADD3 R6, P6, PT, R191, R22, RZ ;  /* 0x00000016bf067210 */ /* 0x000fe40007fde0ff */
[----:B0-----:R-:W-:Y:S01]  /*26a0*/  SHF.R.S32.HI R12, RZ, 0x1f, R191 ;  /* 0x0000001fff0c7819 */ /* 0x001fe200000114bf */
[----:B------:R-:W-:Y:S01]  /*26b0*/  VIADD R5, R86, 0xfffffff0 ;  /* 0xfffffff056057836 */ /* 0x000fe20000000000 */
[----:B------:R0:W2:Y:S03]  /*26c0*/  @!P4 LDG.E.U8 R130, desc[UR20][R8.64] ;  /* 0x000000140882c981 */ /* 0x0000a6000c1e1100 */
[----:B------:R-:W-:Y:S01]  /*26d0*/  IMAD.X R7, R12, 0x1, R23, P6 ;  /* 0x000000010c077824 */ /* 0x000fe200030e0617 */
[----:B------:R1:W2:Y:S01]  /*26e0*/  @P1 LDG.E.U8 R35, desc[UR20][R10.64] ;  /* 0x000000140a231981 */ /* 0x0002a2000c1e1100 */
[----:B------:R-:W-:-:S02]  /*26f0*/  ISETP.GE.U32.AND P4, PT, R5, 0x7fffffb1, PT ;  /* 0x7fffffb10500780c */ /* 0x000fc40003f86070 */
[----:B------:R-:W-:Y:S01]  /*2700*/  SHF.R.U32.HI R5, RZ, 0xe, R14 ;  /* 0x0000000eff057819 */ /* 0x000fe2000001160e */
[----:B------:R3:W2:Y:S01]  /*2710*/  @!P5 LDG.E.U8 R114, desc[UR20][R6.64] ;  /* 0x000000140672d981 */ /* 0x0006a2000c1e1100 */
[-C--:B0-----:R-:W-:Y:S02]  /*2720*/  IADD3 R8, P6, PT, R189, R22.reuse, RZ ;  /* 0x00000016bd087210 */ /* 0x081fe40007fde0ff */
[----:B-1----:R-:W-:Y:S02]  /*2730*/  SHF.R.S32.HI R10, RZ, 0x1f, R189 ;  /* 0x0000001fff0a7819 */ /* 0x002fe400000114bd */
[----:B------:R-:W-:Y:S02]  /*2740*/  LOP3.LUT P1, RZ, R5, 0x1, RZ, 0xc0, !PT ;  /* 0x0000000105ff7812 */ /* 0x000fe4000782c0ff */
[----:B---3--:R-:W-:Y:S01]  /*2750*/  SHF.R.S32.HI R6, RZ, 0x1f, R187 ;  /* 0x0000001fff067819 */ /* 0x008fe200000114bb */
[----:B------:R-:W-:Y:S01]  /*2760*/  IMAD.X R9, R10, 0x1, R23, P6 ;  /* 0x000000010a097824 */ /* 0x000fe200030e0617 */
[----:B------:R-:W-:-:S02]  /*2770*/  IADD3 R10, P6, PT, R187, R22, RZ ;  /* 0x00000016bb0a7210 */ /* 0x000fc40007fde0ff */
[----:B------:R-:W-:Y:S02]  /*2780*/  SHF.R.U32.HI R5, RZ, 0xd, R14 ;  /* 0x0000000dff057819 */ /* 0x000fe4000001160e */
[----:B------:R-:W-:Y:S01]  /*2790*/  PRMT R32, RZ, 0x7610, R32 ;  /* 0x00007610ff207816 */ /* 0x000fe20000000020 */
[----:B------:R-:W-:Y:S01]  /*27a0*/  IMAD.X R11, R6, 0x1, R23, P6 ;  /* 0x00000001060b7824 */ /* 0x000fe200030e0617 */
[----:B------:R-:W-:Y:S01]  /*27b0*/  LOP3.LUT P5, RZ, R5, 0x1, RZ, 0xc0, !PT ;  /* 0x0000000105ff7812 */ /* 0x000fe200078ac0ff */
[----:B------:R0:W3:Y:S01]  /*27c0*/  @!P4 LDG.E.U8 R95, desc[UR20][R8.64] ;  /* 0x00000014085fc981 */ /* 0x0000e2000c1e1100 */
[----:B------:R-:W-:Y:S02]  /*27d0*/  SHF.R.U32.HI R5, RZ, 0xf, R14 ;  /* 0x0000000fff057819 */ /* 0x000fe4000001160e */
[----:B------:R-:W-:Y:S01]  /*27e0*/  SHF.R.S32.HI R6, RZ, 0x1f, R184 ;  /* 0x0000001fff067819 */ /* 0x000fe200000114b8 */
[----:B------:R1:W2:Y:S01]  /*27f0*/  @P1 LDG.E.U8 R32, desc[UR20][R10.64] ;  /* 0x000000140a201981 */ /* 0x0002a2000c1e1100 */
[----:B------:R-:W-:-:S02]  /*2800*/  IADD3 R12, P6, PT, R184, R22, RZ ;  /* 0x00000016b80c7210 */ /* 0x000fc40007fde0ff */
[----:B------:R-:W-:Y:S02]  /*2810*/  LOP3.LUT P4, RZ, R5, 0x1, RZ, 0xc0, !PT ;  /* 0x0000000105ff7812 */ /* 0x000fe4000788c0ff */
[----:B------:R-:W-:Y:S01]  /*2820*/  SHF.R.U32.HI R5, RZ, 0xc, R14 ;  /* 0x0000000cff057819 */ /* 0x000fe2000001160e */
[--C-:B------:R-:W-:Y:S01]  /*2830*/  IMAD.X R13, R6, 0x1, R23.reuse, P6 ;  /* 0x00000001060d7824 */ /* 0x100fe200030e0617 */
[----:B0-----:R-:W-:Y:S02]  /*2840*/  SHF.R.S32.HI R8, RZ, 0x1f, R188 ;  /* 0x0000001fff087819 */ /* 0x001fe400000114bc */
[----:B------:R-:W-:Y:S02]  /*2850*/  IADD3 R6, P6, PT, R188, R22, RZ ;  /* 0x00000016bc067210 */ /* 0x000fe40007fde0ff */
[----:B------:R-:W-:Y:S01]  /*2860*/  LOP3.LUT P1, RZ, R5, 0x1, RZ, 0xc0, !PT ;  /* 0x0000000105ff7812 */ /* 0x000fe2000782c0ff */
[----:B------:R-:W2:Y:S01]  /*2870*/  @P5 LDG.E.U8 R101, desc[UR20][R12.64] ;  /* 0x000000140c655981 */ /* 0x000ea2000c1e1100 */
[----:B------:R-:W-:Y:S01]  /*2880*/  SHF.R.U32.HI R5, RZ, 0x9, R14 ;  /* 0x00000009ff057819 */ /* 0x000fe2000001160e */
[----:B------:R-:W-:Y:S01]  /*2890*/  IMAD.X R7, R8, 0x1, R23, P6 ;  /* 0x0000000108077824 */ /* 0x000fe200030e0617 */
[----:B-1----:R-:W-:-:S02]  /*28a0*/  SHF.R.S32.HI R10, RZ, 0x1f, R183 ;  /* 0x0000001fff0a7819 */ /* 0x002fc400000114b7 */
[----:B------:R-:W-:Y:S02]  /*28b0*/  IADD3 R8, P6, PT, R183, R22, RZ ;  /* 0x00000016b7087210 */ /* 0x000fe40007fde0ff */
[----:B------:R-:W-:Y:S02]  /*28c0*/  PRMT R34, RZ, 0x7610, R34 ;  /* 0x00007610ff227816 */ /* 0x000fe40000000022 */
[----:B------:R-:W-:Y:S01]  /*28d0*/  LOP3.LUT P5, RZ, R5, 0x1, RZ, 0xc0, !PT ;  /* 0x0000000105ff7812 */ /* 0x000fe200078ac0ff */
[----:B------:R-:W-:Y:S01]  /*28e0*/  IMAD.X R9, R10, 0x1, R23, P6 ;  /* 0x000000010a097824 */ /* 0x000fe200030e0617 */
[----:B------:R-:W-:Y:S02]  /*28f0*/  SHF.R.U32.HI R5, RZ, 0xb, R14 ;  /* 0x0000000bff057819 */ /* 0x000fe4000001160e */
[----:B------:R0:W2:Y:S02]  /*2900*/  @P4 LDG.E.U8 R34, desc[UR20][R6.64] ;  /* 0x0000001406224981 */ /* 0x0000a4000c1e1100 */
[----:B------:R-:W-:-:S02]  /*2910*/  LOP3.LUT P4, RZ, R5, 0x1, RZ, 0xc0, !PT ;  /* 0x0000000105ff7812 */ /* 0x000fc4000788c0ff */
[----:B------:R1:W2:Y:S01]  /*2920*/  @P1 LDG.E.U8 R113, desc[UR20][R8.64] ;  /* 0x0000001408711981 */ /* 0x0002a2000c1e1100 */
[----:B------:R-:W-:Y:S02]  /*2930*/  IADD3 R10, P1, PT, R180, R22, RZ ;  /* 0x00000016b40a7210 */ /* 0x000fe40007f3e0ff */
[----:B------:R-:W-:Y:S02]  /*2940*/  SHF.R.U32.HI R5, RZ, 0x6, R103 ;  /* 0x00000006ff057819 */ /* 0x000fe40000011667 */
[----:B0-----:R-:W-:Y:S02]  /*2950*/  SHF.R.S32.HI R7, RZ, 0x1f, R180 ;  /* 0x0000001fff077819 */ /* 0x001fe400000114b4 */
[----:B------:R-:W-:Y:S02]  /*2960*/  SGXT.U32 R5, R5, 0x2 ;  /* 0x000000020505781a */ /* 0x000fe40000000000 */
[----:B------:R-:W-:Y:S01]  /*2970*/  SHF.R.U32.HI R6, RZ, 0xa, R14 ;  /* 0x0000000aff067819 */ /* 0x000fe2000001160e */
[----:B------:R-:W-:Y:S01]  /*2980*/  IMAD.X R11, R7, 0x1, R23, P1 ;  /* 0x00000001070b7824 */ /* 0x000fe200008e0617 */
[----:B------:R-:W-:-:S02]  /*2990*/  LOP3.LUT R44, R0, R5, RZ, 0xfc, !PT ;  /* 0x00000005002c7212 */ /* 0x000fc400078efcff */
[----:B------:R-:W-:Y:S02]  /*29a0*/  LOP3.LUT P6, RZ, R6, 0x1, RZ, 0xc0, !PT ;  /* 0x0000000106ff7812 */ /* 0x000fe400078cc0ff */
[----:B------:R0:W2:Y:S01]  /*29b0*/  @P4 LDG.E.U8 R127, desc[UR20][R10.64] ;  /* 0x000000140a7f4981 */ /* 0x0000a2000c1e1100 */
[----:B-1----:R-:W-:Y:S02]  /*29c0*/  SHF.R.S32.HI R8, RZ, 0x1f, R179 ;  /* 0x0000001fff087819 */ /* 0x002fe400000114b3 */
[----:B------:R-:W-:Y:S02]  /*29d0*/  IADD3 R6, P4, PT, R179, R22, RZ ;  /* 0x00000016b3067210 */ /* 0x000fe40007f9e0ff */
[----:B------:R-:W-:-:S03]  /*29e0*/  LOP3.LUT R5, R44, 0x4, RZ, 0xfc, !PT ;  /* 0x000000042c057812 */ /* 0x000fc600078efcff */
[--C-:B------:R-:W-:Y:S01]  /*29f0*/  IMAD.X R7, R8, 0x1, R23.reuse, P4 ;  /* 0x0000000108077824 */ /* 0x100fe200020e0617 */
[----:B------:R-:W-:Y:S02]  /*2a00*/  IADD3 R8, P4, PT, R176, R22, RZ ;  /* 0x00000016b0087210 */ /* 0x000fe40007f9e0ff */
[----:B0-----:R-:W-:Y:S02]  /*2a10*/  SHF.R.S32.HI R10, RZ, 0x1f, R176 ;  /* 0x0000001fff0a7819 */ /* 0x001fe400000114b0 */
[----:B------:R-:W-:Y:S01]  /*2a20*/  ISETP.GE.AND P1, PT, R5, RZ, PT ;  /* 0x000000ff0500720c */ /* 0x000fe20003f26270 */
[----:B------:R0:W2:Y:S01]  /*2a30*/  @P6 LDG.E.U8 R128, desc[UR20][R6.64] ;  /* 0x0000001406806981 */ /* 0x0000a2000c1e1100 */
[----:B------:R-:W-:Y:S02]  /*2a40*/  IABS R45, R5 ;  /* 0x00000005002d7213 */ /* 0x000fe40000000000 */
[--C-:B------:R-:W-:Y:S01]  /*2a50*/  SHF.R.U32.HI R5, RZ, 0x8, R14.reuse ;  /* 0x00000008ff057819 */ /* 0x100fe2000001160e */
[----:B------:R-:W-:Y:S01]  /*2a60*/  IMAD.X R9, R10, 0x1, R23, P4 ;  /* 0x000000010a097824 */ /* 0x000fe200020e0617 */
[----:B------:R-:W-:-:S02]  /*2a70*/  SHF.R.U32.HI R10, RZ, 0x6, R14 ;  /* 0x00000006ff0a7819 */ /* 0x000fc4000001160e */
[----:B------:R-:W-:Y:S01]  /*2a80*/  LOP3.LUT P4, RZ, R5, 0x1, RZ, 0xc0, !PT ;  /* 0x0000000105ff7812 */ /* 0x000fe2000788c0ff */
[----:B------:R-:W-:Y:S01]  /*2a90*/  IMAD.HI.U32 R5, R43, R45, RZ ;  /* 0x0000002d2b057227 */ /* 0x000fe200078e00ff */
[----:B------:R-:W-:Y:S01]  /*2aa0*/  SHF.R.S32.HI R11, RZ, 0x1f, R175 ;  /* 0x0000001fff0b7819 */ /* 0x000fe200000114af */
[----:B------:R1:W2:Y:S01]  /*2ab0*/  @P5 LDG.E.U8 R112, desc[UR20][R8.64] ;  /* 0x0000001408705981 */ /* 0x0002a2000c1e1100 */
[-C--:B0-----:R-:W-:Y:S01]  /*2ac0*/  IADD3 R6, P6, PT, R175, R22.reuse, RZ ;  /* 0x00000016af067210 */ /* 0x081fe20007fde0ff */
[----:B------:R-:W-:Y:S01]  /*2ad0*/  IMAD.MOV R5, RZ, RZ, -R5 ;  /* 0x000000ffff057224 */ /* 0x000fe200078e0a05 */
[----:B------:R-:W-:Y:S02]  /*2ae0*/  LOP3.LUT P5, RZ, R10, 0x1, RZ, 0xc0, !PT ;  /* 0x000000010aff7812 */ /* 0x000fe400078ac0ff */
[----:B------:R-:W-:Y:S01]  /*2af0*/  SHF.R.S32.HI R12, RZ, 0x1f, R171 ;  /* 0x0000001fff0c7819 */ /* 0x000fe200000114ab */
[----:B------:R-:W-:Y:S01]  /*2b00*/  IMAD.X R7, R11, 0x1, R23, P6 ;  /* 0x000000010b077824 */ /* 0x000fe200030e0617 */
[----:B------:R-:W-:Y:S01]  /*2b10*/  IADD3 R10, P6, PT, R171, R22, RZ ;  /* 0x00000016ab0a7210 */ /* 0x000fe20007fde0ff */
[----:B------:R-:W-:Y:S01]  /*2b20*/  IMAD R45, R42, R5, R45 ;  /* 0x000000052a2d7224 */ /* 0x000fe200078e022d */
[----:B------:R-:W-:-:S02]  /*2b30*/  SHF.R.U32.HI R5, RZ, 0x5, R14 ;  /* 0x00000005ff057819 */ /* 0x000fc4000001160e */
[----:B------:R-:W-:Y:S01]  /*2b40*/  PRMT R29, RZ, 0x7610, R29 ;  /* 0x00007610ff1d7816 */ /* 0x000fe2000000001d */
[----:B------:R-:W-:Y:S01]  /*2b50*/  IMAD.X R11, R12, 0x1, R23, P6 ;  /* 0x000000010c0b7824 */ /* 0x000fe200030e0617 */
[----:B------:R0:W2:Y:S01]  /*2b60*/  @P4 LDG.E.U8 R94, desc[UR20][R6.64] ;  /* 0x00000014065e4981 */ /* 0x0000a2000c1e1100 */
[----:B------:R-:W-:Y:S02]  /*2b70*/  LOP3.LUT P4, RZ, R5, 0x1, RZ, 0xc0, !PT ;  /* 0x0000000105ff7812 */ /* 0x000fe4000788c0ff */
[----:B------:R-:W-:Y:S01]  /*2b80*/  SHF.R.U32.HI R5, RZ, 0x4, R14 ;  /* 0x00000004ff057819 */ /* 0x000fe2000001160e */
[----:B------:R4:W2:Y:S01]  /*2b90*/  @P5 LDG.E.U8 R29, desc[UR20][R10.64] ;  /* 0x000000140a1d5981 */ /* 0x0008a2000c1e1100 */
[----:B------:R-:W-:Y:S02]  /*2ba0*/  SHF.R.S32.HI R12, RZ, 0x1f, R168 ;  /* 0x0000001fff0c7819 */ /* 0x000fe400000114a8 */
[----:B-1----:R-:W-:Y:S02]  /*2bb0*/  IADD3 R8, P6, PT, R168, R22, RZ ;  /* 0x00000016a8087210 */ /* 0x002fe40007fde0ff */
[----:B------:R-:W-:-:S03]  /*2bc0*/  LOP3.LUT P5, RZ, R5, 0x1, RZ, 0xc0, !PT ;  /* 0x0000000105ff7812 */ /* 0x000fc600078ac0ff */
[----:B------:R-:W-:Y:S01]  /*2bd0*/  IMAD.X R9, R12, 0x1, R23, P6 ;  /* 0x000000010c097824 */ /* 0x000fe200030e0617 */
[----:B0-----:R-:W-:Y:S02]  /*2be0*/  IADD3 R6, P6, PT, R167, R22, RZ ;  /* 0x00000016a7067210 */ /* 0x001fe40007fde0ff */
[----:B----4-:R-:W-:Y:S02]  /*2bf0*/  SHF.R.S32.HI R10, RZ, 0x1f, R167 ;  /* 0x0000001fff0a7819 */ /* 0x010fe400000114a7 */
[----:B------:R0:W4:Y:S03]  /*2c00*/  @P4 LDG.E.U8 R89, desc[UR20][R8.64] ;  /* 0x0000001408594981 */ /* 0x000126000c1e1100 */
[----:B------:R-:W-:Y:S01]  /*2c10*/  IMAD.X R7, R10, 0x1, R23, P6 ;  /* 0x000000010a077824 */ /* 0x000fe200030e0617 */
[----:B------:R-:W-:Y:S02]  /*2c20*/  SHF.R.U32.HI R10, RZ, 0x2, R14 ;  /* 0x00000002ff0a7819 */ /* 0x000fe4000001160e */
[----:B------:R-:W-:-:S02]  /*2c30*/  SHF.R.S32.HI R12, RZ, 0x1f, R164 ;  /* 0x0000001fff0c7819 */ /* 0x000fc400000114a4 */
[----:B------:R1:W2:Y:S01]  /*2c40*/  @P5 LDG.E.U8 R115, desc[UR20][R6.64] ;  /* 0x0000001406735981 */ /* 0x0002a2000c1e1100 */
[-C--:B0-----:R-:W-:Y:S02]  /*2c50*/  IADD3 R8, P5, PT, R164, R22.reuse, RZ ;  /* 0x00000016a4087210 */ /* 0x081fe40007fbe0ff */
[----:B------:R-:W-:Y:S02]  /*2c60*/  LOP3.LUT P6, RZ, R10, 0x1, RZ, 0xc0, !PT ;  /* 0x000000010aff7812 */ /* 0x000fe400078cc0ff */
[----:B------:R-:W-:Y:S01]  /*2c70*/  LOP3.LUT R47, R44, 0x8, RZ, 0xfc, !PT ;  /* 0x000000082c2f7812 */ /* 0x000fe200078efcff */
[----:B------:R-:W-:Y:S01]  /*2c80*/  IMAD.X R9, R12, 0x1, R23, P5 ;  /* 0x000000010c097824 */ /* 0x000fe200028e0617 */
[----:B------:R-:W-:Y:S02]  /*2c90*/  SHF.R.U32.HI R5, RZ, 0x3, R14 ;  /* 0x00000003ff057819 */ /* 0x000fe4000001160e */
[----:B------:R-:W-:Y:S02]  /*2ca0*/  SHF.R.S32.HI R11, RZ, 0x1f, R163 ;  /* 0x0000001fff0b7819 */ /* 0x000fe400000114a3 */
[----:B------:R-:W-:-:S02]  /*2cb0*/  IADD3 R12, P5, PT, R163, R22, RZ ;  /* 0x00000016a30c7210 */ /* 0x000fc40007fbe0ff */
[----:B------:R-:W-:Y:S02]  /*2cc0*/  IABS R46, R47 ;  /* 0x0000002f002e7213 */ /* 0x000fe40000000000 */
[----:B------:R-:W-:Y:S01]  /*2cd0*/  LOP3.LUT P4, RZ, R5, 0x1, RZ, 0xc0, !PT ;  /* 0x0000000105ff7812 */ /* 0x000fe2000788c0ff */
[----:B------:R-:W-:Y:S02]  /*2ce0*/  IMAD.X R13, R11, 0x1, R23, P5 ;  /* 0x000000010b0d7824 */ /* 0x000fe400028e0617 */
[----:B------:R-:W-:Y:S01]  /*2cf0*/  IMAD.HI.U32 R5, R43, R46, RZ ;  /* 0x0000002e2b057227 */ /* 0x000fe200078e00ff */
[----:B-1----:R-:W-:Y:S02]  /*2d00*/  SHF.R.S32.HI R6, RZ, 0x1f, R160 ;  /* 0x0000001fff067819 */ /* 0x002fe400000114a0 */
[----:B------:R-:W2:Y:S01]  /*2d10*/  @P6 LDG.E.U8 R126, desc[UR20][R12.64] ;  /* 0x000000140c7e6981 */ /* 0x000ea2000c1e1100 */
[----:B------:R-:W-:Y:S01]  /*2d20*/  IMAD.MOV R5, RZ, RZ, -R5 ;  /* 0x000000ffff057224 */ /* 0x000fe200078e0a05 */
[----:B------:R-:W-:-:S02]  /*2d30*/  IADD3 R10, P6, PT, R160, R22, RZ ;  /* 0x00000016a00a7210 */ /* 0x000fc40007fde0ff */
[----:B------:R-:W-:Y:S01]  /*2d40*/  SHF.R.U32.HI R14, RZ, 0x1, R14 ;  /* 0x00000001ff0e7819 */ /* 0x000fe2000001160e */
[----:B------:R-:W-:Y:S01]  /*2d50*/  IMAD R46, R42, R5, R46 ;  /* 0x000000052a2e7224 */ /* 0x000fe200078e022e */
[----:B------:R-:W-:Y:S01]  /*2d60*/  SHF.R.U64 R5, R27, 0x1e, RZ ;  /* 0x0000001e1b057819 */ /* 0x000fe200000012ff */
[----:B------:R0:W2:Y:S01]  /*2d70*/  @P4 LDG.E.U8 R129, desc[UR20][R8.64] ;  /* 0x0000001408814981 */ /* 0x0000a2000c1e1100 */
[----:B------:R-:W-:Y:S01]  /*2d80*/  IMAD.X R11, R6, 0x1, R23, P6 ;  /* 0x00000001060b7824 */ /* 0x000fe200030e0617 */
[----:B------:R-:W-:Y:S02]  /*2d90*/  SHF.R.S32.HI R6, RZ, 0x1f, R159 ;  /* 0x0000001fff067819 */ /* 0x000fe4000001149f */
[----:B------:R-:W-:Y:S02]  /*2da0*/  LOP3.LUT P5, RZ, R14, 0x1, RZ, 0xc0, !PT ;  /* 0x000000010eff7812 */ /* 0x000fe400078ac0ff */
[----:B------:R-:W-:Y:S02]  /*2db0*/  LOP3.LUT P4, RZ, R5, 0x1, RZ, 0xc0, !PT ;  /* 0x0000000105ff7812 */ /* 0x000fe4000788c0ff */
[----:B0-----:R-:W-:-:S02]  /*2dc0*/  IADD3 R8, P6, PT, R159, R22, RZ ;  /* 0x000000169f087210 */ /* 0x001fc40007fde0ff */
[----:B------:R-:W-:-:S03]  /*2dd0*/  SHF.R.S32.HI R12, RZ, 0x1f, R155 ;  /* 0x0000001fff0c7819 */ /* 0x000fc6000001149b */
[----:B------:R-:W-:Y:S01]  /*2de0*/  IMAD.X R9, R6, 0x1, R23, P6 ;  /* 0x0000000106097824 */ /* 0x000fe200030e0617 */
[----:B------:R-:W-:-:S03]  /*2df0*/  IADD3 R6, P6, PT, R155, R22, RZ ;  /* 0x000000169b067210 */ /* 0x000fc60007fde0ff */
[----:B------:R0:W2:Y:S01]  /*2e00*/  @P5 LDG.E.U8 R110, desc[UR20][R10.64] ;  /* 0x000000140a6e5981 */ /* 0x0000a2000c1e1100 */
[----:B------:R-:W-:Y:S02]  /*2e10*/  PRMT R30, RZ, 0x7610, R30 ;  /* 0x00007610ff1e7816 */ /* 0x000fe4000000001e */
[----:B------:R-:W-:Y:S01]  /*2e20*/  SHF.R.U64 R5, R27, 0x1d, RZ ;  /* 0x0000001d1b057819 */ /* 0x000fe200000012ff */
[----:B------:R-:W-:Y:S01]  /*2e30*/  IMAD.X R7, R12, 0x1, R23, P6 ;  /* 0x000000010c077824 */ /* 0x000fe200030e0617 */
[----:B------:R-:W2:Y:S02]  /*2e40*/  @!P2 LDG.E.U8 R96, desc[UR20][R8.64] ;  /* 0x000000140860a981 */ /* 0x000ea4000c1e1100 */
[----:B------:R-:W-:Y:S02]  /*2e50*/  LOP3.LUT P5, RZ, R5, 0x1, RZ, 0xc0, !PT ;  /* 0x0000000105ff7812 */ /* 0x000fe400078ac0ff */
[----:B------:R1:W2:Y:S01]  /*2e60*/  @P4 LDG.E.U8 R30, desc[UR20][R6.64] ;  /* 0x00000014061e4981 */ /* 0x0002a2000c1e1100 */
[----:B------:R-:W-:-:S02]  /*2e70*/  SHF.R.U64 R5, R27, 0x1c, RZ ;  /* 0x0000001c1b057819 */ /* 0x000fc400000012ff */
[----:B0-----:R-:W-:Y:S02]  /*2e80*/  SHF.R.S32.HI R10, RZ, 0x1f, R152 ;  /* 0x0000001fff0a7819 */ /* 0x001fe40000011498 */
[----:B------:R-:W-:Y:S02]  /*2e90*/  LOP3.LUT P2, RZ, R5, 0x1, RZ, 0xc0, !PT ;  /* 0x0000000105ff7812 */ /* 0x000fe4000784c0ff */
[-C--:B-1----:R-:W-:Y:S02]  /*2ea0*/  IADD3 R6, P6, PT, R152, R22.reuse, RZ ;  /* 0x0000001698067210 */ /* 0x082fe40007fde0ff */
[----:B------:R-:W-:Y:S02]  /*2eb0*/  SHF.R.U64 R5, R27, 0x1b, RZ ;  /* 0x0000001b1b057819 */ /* 0x000fe400000012ff */
[----:B------:R-:W-:Y:S01]  /*2ec0*/  SHF.R.S32.HI R11, RZ, 0x1f, R151 ;  /* 0x0000001fff0b7819 */ /* 0x000fe20000011497 */
[----:B------:R-:W-:Y:S01]  /*2ed0*/  IMAD.X R7, R10, 0x1, R23, P6 ;  /* 0x000000010a077824 */ /* 0x000fe200030e0617 */
[----:B------:R-:W-:-:S02]  /*2ee0*/  IADD3 R8, P6, PT, R151, R22, RZ ;  /* 0x0000001697087210 */ /* 0x000fc40007fde0ff */
[----:B------:R-:W-:Y:S02]  /*2ef0*/  LOP3.LUT P4, RZ, R5, 0x1, RZ, 0xc0, !PT ;  /* 0x0000000105ff7812 */ /* 0x000fe4000788c0ff */
[----:B------:R0:W2:Y:S01]  /*2f00*/  @P5 LDG.E.U8 R88, desc[UR20][R6.64] ;  /* 0x0000001406585981 */ /* 0x0000a2000c1e1100 */
[----:B------:R-:W-:Y:S01]  /*2f10*/  IMAD.X R9, R11, 0x1, R23, P6 ;  /* 0x000000010b097824 */ /* 0x000fe200030e0617 */
[----:B------:R-:W-:Y:S02]  /*2f20*/  SHF.R.S32.HI R10, RZ, 0x1f, R148 ;  /* 0x0000001fff0a7819 */ /* 0x000fe40000011494 */
[----:B------:R-:W-:Y:S02]  /*2f30*/  SHF.R.U64 R5, R27, 0x1a, RZ ;  /* 0x0000001a1b057819 */ /* 0x000fe400000012ff */
[----:B------:R-:W2:Y:S01]  /*2f40*/  @P2 LDG.E.U8 R118, desc[UR20][R8.64] ;  /* 0x0000001408762981 */ /* 0x000ea2000c1e1100 */
[----:B0-----:R-:W-:-:S05]  /*2f50*/  IADD3 R6, P6, PT, R148, R22, RZ ;  /* 0x0000001694067210 */ /* 0x001fca0007fde0ff */
[----:B------:R-:W-:Y:S01]  /*2f60*/  IMAD.X R7, R10, 0x1, R23, P6 ;  /* 0x000000010a077824 */ /* 0x000fe200030e0617 */
[----:B------:R-:W-:Y:S02]  /*2f70*/  LOP3.LUT P5, RZ, R5, 0x1, RZ, 0xc0, !PT ;  /* 0x0000000105ff7812 */ /* 0x000fe400078ac0ff */
[----:B------:R-:W-:Y:S02]  /*2f80*/  SHF.R.U64 R5, R27, 0x19, RZ ;  /* 0x000000191b057819 */ /* 0x000fe400000012ff */
[----:B------:R0:W2:Y:S01]  /*2f90*/  @P4 LDG.E.U8 R141, desc[UR20][R6.64] ;  /* 0x00000014068d4981 */ /* 0x0000a2000c1e1100 */
[----:B------:R-:W-:Y:S02]  /*2fa0*/  SHF.R.S32.HI R10, RZ, 0x1f, R147 ;  /* 0x0000001fff0a7819 */ /* 0x000fe40000011493 */
[----:B------:R-:W-:Y:S02]  /*2fb0*/  LOP3.LUT P2, RZ, R5, 0x1, RZ, 0xc0, !PT ;  /* 0x0000000105ff7812 */ /* 0x000fe4000784c0ff */
[----:B------:R-:W-:-:S02]  /*2fc0*/  SHF.R.U64 R5, R27, 0x18, RZ ;  /* 0x000000181b057819 */ /* 0x000fc400000012ff */
[----:B0-----:R-:W-:Y:S02]  /*2fd0*/  IADD3 R6, P6, PT, R147, R22, RZ ;  /* 0x0000001693067210 */ /* 0x001fe40007fde0ff */
[----:B------:R-:W-:-:S03]  /*2fe0*/  SHF.R.S32.HI R11, RZ, 0x1f, R144 ;  /* 0x0000001fff0b7819 */ /* 0x000fc60000011490 */
[--C-:B------:R-:W-:Y:S01]  /*2ff0*/  IMAD.X R7, R10, 0x1, R23.reuse, P6 ;  /* 0x000000010a077824 */ /* 0x100fe200030e0617 */
[-C--:B------:R-:W-:Y:S02]  /*3000*/  IADD3 R8, P6, PT, R144, R22.reuse, RZ ;  /* 0x0000001690087210 */ /* 0x080fe40007fde0ff */
        /* <DEDUP_REMOVED lines=13> */
[----:B------:R-:W-:-:S02]  /*30e0*/  PRMT R48, RZ, 0x7610, R48 ;  /* 0x00007610ff307816 */ /* 0x000fc40000000030 */
[-C--:B0-----:R-:W-:Y:S02]  /*30f0*/  IADD3 R6, P6, PT, R139, R22.reuse, RZ ;  /* 0x000000168b067210 */ /* 0x081fe40007fde0ff */
[----:B------:R-:W-:Y:S02]  /*3100*/  SHF.R.U64 R5, R27, 0x14, RZ ;  /* 0x000000141b057819 */ /* 0x000fe400000012ff */
[----:B------:R-:W-:Y:S01]  /*3110*/  SHF.R.S32.HI R11, RZ, 0x1f, R136 ;  /* 0x0000001fff0b7819 */ /* 0x000fe20000011488 */
[--C-:B------:R-:W-:Y:S01]  /*3120*/  IMAD.X R7, R10, 0x1, R23.reuse, P6 ;  /* 0x000000010a077824 */ /* 0x100fe200030e0617 */
[----:B------:R-:W-:Y:S02]  /*3130*/  IADD3 R8, P6, PT, R136, R22, RZ ;  /* 0x0000001688087210 */ /* 0x000fe40007fde0ff */
[----:B------:R-:W-:Y:S02]  /*3140*/  LOP3.LUT P4, RZ, R5, 0x1, RZ, 0xc0, !PT ;  /* 0x0000000105ff7812 */ /* 0x000fe4000788c0ff */
[----:B------:R0:W2:Y:S01]  /*3150*/  @P5 LDG.E.U8 R48, desc[UR20][R6.64] ;  /* 0x0000001406305981 */ /* 0x0000a2000c1e1100 */
[----:B------:R-:W-:Y:S01]  /*3160*/  IMAD.X R9, R11, 0x1, R23, P6 ;  /* 0x000000010b097824 */ /* 0x000fe200030e0617 */
[----:B------:R-:W-:-:S02]  /*3170*/  SHF.R.U64 R5, R27, 0x13, RZ ;  /* 0x000000131b057819 */ /* 0x000fc400000012ff */
[----:B------:R-:W-:Y:S02]  /*3180*/  SHF.R.S32.HI R10, RZ, 0x1f, R135 ;  /* 0x0000001fff0a7819 */ /* 0x000fe40000011487 */
[----:B------:R-:W-:Y:S01]  /*3190*/  LOP3.LUT P5, RZ, R5, 0x1, RZ, 0xc0, !PT ;  /* 0x0000000105ff7812 */ /* 0x000fe200078ac0ff */
[----:B------:R1:W2:Y:S01]  /*31a0*/  @P2 LDG.E.U8 R105, desc[UR20][R8.64] ;  /* 0x0000001408692981 */ /* 0x0002a2000c1e1100 */
[----:B0-----:R-:W-:Y:S02]  /*31b0*/  IADD3 R6, P6, PT, R135, R22, RZ ;  /* 0x0000001687067210 */ /* 0x001fe40007fde0ff */
[----:B------:R-:W-:-:S03]  /*31c0*/  SHF.R.U64 R5, R27, 0x12, RZ ;  /* 0x000000121b057819 */ /* 0x000fc600000012ff */
[--C-:B------:R-:W-:Y:S01]  /*31d0*/  IMAD.X R7, R10, 0x1, R23.reuse, P6 ;  /* 0x000000010a077824 */ /* 0x100fe200030e0617 */
[----:B------:R-:W-:Y:S02]  /*31e0*/  SHF.R.S32.HI R10, RZ, 0x1f, R132 ;  /* 0x0000001fff0a7819 */ /* 0x000fe40000011484 */
[----:B-1----:R-:W-:Y:S02]  /*31f0*/  IADD3 R8, P6, PT, R132, R22, RZ ;  /* 0x0000001684087210 */ /* 0x002fe40007fde0ff */
[----:B------:R-:W-:Y:S01]  /*3200*/  LOP3.LUT P2, RZ, R5, 0x1, RZ, 0xc0, !PT ;  /* 0x0000000105ff7812 */ /* 0x000fe2000784c0ff */
[----:B------:R0:W2:Y:S01]  /*3210*/  @P4 LDG.E.U8 R120, desc[UR20][R6.64] ;  /* 0x0000001406784981 */ /* 0x0000a2000c1e1100 */
[----:B------:R-:W-:Y:S01]  /*3220*/  SHF.R.U64 R5, R27, 0x11, RZ ;  /* 0x000000111b057819 */ /* 0x000fe200000012ff */
[----:B------:R-:W-:Y:S01]  /*3230*/  IMAD.X R9, R10, 0x1, R23, P6 ;  /* 0x000000010a097824 */ /* 0x000fe200030e0617 */
[----:B------:R-:W-:Y:S02]  /*3240*/  SHF.R.S32.HI R12, RZ, 0x1f, R131 ;  /* 0x0000001fff0c7819 */ /* 0x000fe40000011483 */
[----:B------:R-:W-:-:S02]  /*3250*/  PRMT R138, RZ, 0x7610, R138 ;  /* 0x00007610ff8a7816 */ /* 0x000fc4000000008a */
[----:B------:R-:W-:Y:S02]  /*3260*/  LOP3.LUT P4, RZ, R5, 0x1, RZ, 0xc0, !PT ;  /* 0x0000000105ff7812 */ /* 0x000fe4000788c0ff */
[----:B0-----:R-:W-:Y:S01]  /*3270*/  IADD3 R6, P6, PT, R131, R22, RZ ;  /* 0x0000001683067210 */ /* 0x001fe20007fde0ff */
[----:B------:R-:W-:Y:S01]  /*3280*/  IMAD R5, R90, 0x2e, RZ ;  /* 0x0000002e5a057824 */ /* 0x000fe200078e02ff */
[----:B------:R-:W-:Y:S01]  /*3290*/  PRMT R121, RZ, 0x7610, R121 ;  /* 0x00007610ff797816 */ /* 0x000fe20000000079 */
[----:B------:R0:W2:Y:S01]  /*32a0*/  @P5 LDG.E.U8 R138, desc[UR20][R8.64] ;  /* 0x00000014088a5981 */ /* 0x0000a2000c1e1100 */
[----:B------:R-:W-:Y:S01]  /*32b0*/  SHF.R.U64 R10, R27, 0x10, RZ ;  /* 0x000000101b0a7819 */ /* 0x000fe200000012ff */
[----:B------:R-:W-:Y:S01]  /*32c0*/  IMAD.X R7, R12, 0x1, R23, P6 ;  /* 0x000000010c077824 */ /* 0x000fe200030e0617 */
[----:B------:R-:W-:Y:S02]  /*32d0*/  SHF.R.S32.HI R11, RZ, 0x1f, R5 ;  /* 0x0000001fff0b7819 */ /* 0x000fe40000011405 */
[----:B------:R-:W-:-:S02]  /*32e0*/  LOP3.LUT P5, RZ, R10, 0x1, RZ, 0xc0, !PT ;  /* 0x000000010aff7812 */ /* 0x000fc400078ac0ff */
[----:B------:R1:W2:Y:S01]  /*32f0*/  @P2 LDG.E.U8 R121, desc[UR20][R6.64] ;  /* 0x0000001406792981 */ /* 0x0002a2000c1e1100 */
[----:B------:R-:W-:Y:S02]  /*3300*/  SHF.R.U64 R10, R27, 0xe, RZ ;  /* 0x0000000e1b0a7819 */ /* 0x000fe400000012ff */
[----:B0-----:R-:W-:Y:S02]  /*3310*/  IADD3 R8, P6, PT, R5, R22, RZ ;  /* 0x0000001605087210 */ /* 0x001fe40007fde0ff */
[----:B------:R-:W-:Y:S01]  /*3320*/  PRMT R106, RZ, 0x7610, R106 ;  /* 0x00007610ff6a7816 */ /* 0x000fe2000000006a */
[----:B-1----:R-:W-:Y:S01]  /*3330*/  IMAD R6, R90, 0x2f, RZ ;  /* 0x0000002f5a067824 */ /* 0x002fe200078e02ff */
[----:B------:R-:W-:Y:S01]  /*3340*/  LOP3.LUT P2, RZ, R10, 0x1, RZ, 0xc0, !PT ;  /* 0x000000010aff7812 */ /* 0x000fe2000784c0ff */
[----:B------:R-:W-:Y:S01]  /*3350*/  IMAD.X R9, R11, 0x1, R23, P6 ;  /* 0x000000010b097824 */ /* 0x000fe200030e0617 */
[----:B------:R-:W-:Y:S02]  /*3360*/  SHF.R.U64 R11, R27, 0xd, RZ ;  /* 0x0000000d1b0b7819 */ /* 0x000fe400000012ff */
[----:B------:R-:W-:-:S02]  /*3370*/  SHF.R.S32.HI R12, RZ, 0x1f, R6 ;  /* 0x0000001fff0c7819 */ /* 0x000fc40000011406 */
[-C--:B------:R-:W-:Y:S01]  /*3380*/  IADD3 R10, P6, PT, R6, R22.reuse, RZ ;  /* 0x00000016060a7210 */ /* 0x080fe20007fde0ff */
[----:B------:R-:W-:Y:S01]  /*3390*/  IMAD R7, R90, 0x31, RZ ;  /* 0x000000315a077824 */ /* 0x000fe200078e02ff */
[----:B------:R0:W2:Y:S01]  /*33a0*/  @P4 LDG.E.U8 R106, desc[UR20][R8.64] ;  /* 0x00000014086a4981 */ /* 0x0000a2000c1e1100 */
[----:B------:R-:W-:Y:S02]  /*33b0*/  LOP3.LUT P4, RZ, R11, 0x1, RZ, 0xc0, !PT ;  /* 0x000000010bff7812 */ /* 0x000fe4000788c0ff */
[----:B------:R-:W-:Y:S01]  /*33c0*/  PRMT R98, RZ, 0x7610, R98 ;  /* 0x00007610ff627816 */ /* 0x000fe20000000062 */
[----:B------:R-:W-:Y:S01]  /*33d0*/  IMAD.X R11, R12, 0x1, R23, P6 ;  /* 0x000000010c0b7824 */ /* 0x000fe200030e0617 */
[----:B------:R-:W-:Y:S02]  /*33e0*/  SHF.R.S32.HI R14, RZ, 0x1f, R7 ;  /* 0x0000001fff0e7819 */ /* 0x000fe40000011407 */
[----:B------:R-:W-:Y:S02]  /*33f0*/  SHF.R.U64 R13, R27, 0xc, RZ ;  /* 0x0000000c1b0d7819 */ /* 0x000fe400000012ff */
[----:B------:R-:W-:Y:S01]  /*3400*/  IADD3 R12, P6, PT, R7, R22, RZ ;  /* 0x00000016070c7210 */ /* 0x000fe20007fde0ff */
[----:B0-----:R-:W-:Y:S01]  /*3410*/  IMAD R8, R90, 0x32, RZ ;  /* 0x000000325a087824 */ /* 0x001fe200078e02ff */
[----:B------:R0:W2:Y:S01]  /*3420*/  @P5 LDG.E.U8 R98, desc[UR20][R10.64] ;  /* 0x000000140a625981 */ /* 0x0000a2000c1e1100 */
[----:B------:R-:W-:-:S02]  /*3430*/  LOP3.LUT P5, RZ, R13, 0x1, RZ, 0xc0, !PT ;  /* 0x000000010dff7812 */ /* 0x000fc400078ac0ff */
[----:B------:R-:W-:Y:S01]  /*3440*/  IMAD.X R13, R14, 0x1, R23, P6 ;  /* 0x000000010e0d7824 */ /* 0x000fe200030e0617 */
[----:B------:R-:W-:Y:S02]  /*3450*/  SHF.R.S32.HI R9, RZ, 0x1f, R8 ;  /* 0x0000001fff097819 */ /* 0x000fe40000011408 */
[----:B------:R-:W-:Y:S02]  /*3460*/  PRMT R50, RZ, 0x7610, R50 ;  /* 0x00007610ff327816 */ /* 0x000fe40000000032 */
[----:B0-----:R-:W-:Y:S02]  /*3470*/  IADD3 R10, P6, PT, R8, R22, RZ ;  /* 0x00000016080a7210 */ /* 0x001fe40007fde0ff */
[----:B------:R-:W-:Y:S02]  /*3480*/  PRMT R107, RZ, 0x7610, R107 ;  /* 0x00007610ff6b7816 */ /* 0x000fe4000000006b */
[----:B------:R-:W2:Y:S01]  /*3490*/  @P2 LDG.E.U8 R50, desc[UR20][R12.64] ;  /* 0x000000140c322981 */ /* 0x000ea2000c1e1100 */
[----:B------:R-:W-:Y:S01]  /*34a0*/  SHF.R.U64 R14, R27, 0xb, RZ ;  /* 0x0000000b1b0e7819 */ /* 0x000fe200000012ff */
[----:B------:R-:W-:-:S02]  /*34b0*/  IMAD.X R11, R9, 0x1, R23, P6 ;  /* 0x00000001090b7824 */ /* 0x000fc400030e0617 */
[----:B------:R-:W-:Y:S01]  /*34c0*/  IMAD R9, R90, 0x33, RZ ;  /* 0x000000335a097824 */ /* 0x000fe200078e02ff */
[----:B------:R-:W-:Y:S02]  /*34d0*/  LOP3.LUT P2, RZ, R14, 0x1, RZ, 0xc0, !PT ;  /* 0x000000010eff7812 */ /* 0x000fe4000784c0ff */
[----:B------:R-:W-:Y:S01]  /*34e0*/  SHF.R.U64 R15, R27, 0xa, RZ ;  /* 0x0000000a1b0f7819 */ /* 0x000fe200000012ff */
[----:B------:R0:W2:Y:S01]  /*34f0*/  @P4 LDG.E.U8 R107, desc[UR20][R10.64] ;  /* 0x000000140a6b4981 */ /* 0x0000a2000c1e1100 */
[----:B------:R-:W-:Y:S02]  /*3500*/  SHF.R.S32.HI R16, RZ, 0x1f, R9 ;  /* 0x0000001fff107819 */ /* 0x000fe40000011409 */
[----:B------:R-:W-:Y:S02]  /*3510*/  IADD3 R14, P6, PT, R9, R22, RZ ;  /* 0x00000016090e7210 */ /* 0x000fe40007fde0ff */
[----:B------:R-:W-:Y:S02]  /*3520*/  LOP3.LUT P4, RZ, R15, 0x1, RZ, 0xc0, !PT ;  /* 0x000000010fff7812 */ /* 0x000fe4000788c0ff */
[----:B------:R-:W-:Y:S01]  /*3530*/  PRMT R122, RZ, 0x7610, R122 ;  /* 0x00007610ff7a7816 */ /* 0x000fe2000000007a */
[----:B0-----:R-:W-:-:S02]  /*3540*/  IMAD R10, R90, 0x34, RZ ;  /* 0x000000345a0a7824 */ /* 0x001fc400078e02ff */
[----:B------:R-:W-:Y:S01]  /*3550*/  IMAD.X R15, R16, 0x1, R23, P6 ;  /* 0x00000001100f7824 */ /* 0x000fe200030e0617 */
[----:B------:R-:W-:Y:S02]  /*3560*/  SHF.R.U64 R13, R27, 0x9, RZ ;  /* 0x000000091b0d7819 */ /* 0x000fe400000012ff */
[----:B------:R-:W-:Y:S02]  /*3570*/  SHF.R.S32.HI R16, RZ, 0x1f, R10 ;  /* 0x0000001fff107819 */ /* 0x000fe4000001140a */
[----:B------:R-:W-:Y:S01]  /*3580*/  IADD3 R12, P6, PT, R10, R22, RZ ;  /* 0x000000160a0c7210 */ /* 0x000fe20007fde0ff */
[----:B------:R0:W2:Y:S01]  /*3590*/  @P5 LDG.E.U8 R122, desc[UR20][R14.64] ;  /* 0x000000140e7a5981 */ /* 0x0000a2000c1e1100 */
[----:B------:R-:W-:Y:S01]  /*35a0*/  IMAD R11, R90, 0x35, RZ ;  /* 0x000000355a0b7824 */ /* 0x000fe200078e02ff */
[----:B------:R-:W-:Y:S02]  /*35b0*/  LOP3.LUT P5, RZ, R13, 0x1, RZ, 0xc0, !PT ;  /* 0x000000010dff7812 */ /* 0x000fe400078ac0ff */
[----:B------:R-:W-:Y:S01]  /*35c0*/  PRMT R137, RZ, 0x7610, R137 ;  /* 0x00007610ff897816 */ /* 0x000fe20000000089 */
[----:B------:R-:W-:Y:S01]  /*35d0*/  IMAD.X R13, R16, 0x1, R23, P6 ;  /* 0x00000001100d7824 */ /* 0x000fe200030e0617 */
[----:B------:R-:W-:-:S02]  /*35e0*/  SHF.R.S32.HI R17, RZ, 0x1f, R11 ;  /* 0x0000001fff117819 */ /* 0x000fc4000001140b */
[----:B------:R-:W-:Y:S02]  /*35f0*/  SHF.R.U64 R16, R27, 0x8, RZ ;  /* 0x000000081b107819 */ /* 0x000fe400000012ff */
[----:B0-----:R-:W-:Y:S01]  /*3600*/  IADD3 R14, P6, PT, R11, R22, RZ ;  /* 0x000000160b0e7210 */ /* 0x001fe20007fde0ff */
[----:B------:R0:W2:Y:S01]  /*3610*/  @P2 LDG.E.U8 R137, desc[UR20][R12.64] ;  /* 0x000000140c892981 */ /* 0x0000a2000c1e1100 */
[----:B------:R-:W-:Y:S02]  /*3620*/  PRMT R119, RZ, 0x7610, R119 ;  /* 0x00007610ff777816 */ /* 0x000fe40000000077 */
[----:B------:R-:W-:Y:S01]  /*3630*/  LOP3.LUT P2, RZ, R16, 0x1, RZ, 0xc0, !PT ;  /* 0x0000000110ff7812 */ /* 0x000fe2000784c0ff */
[----:B------:R-:W-:Y:S01]  /*3640*/  IMAD.X R15, R17, 0x1, R23, P6 ;  /* 0x00000001110f7824 */ /* 0x000fe200030e0617 */
[----:B------:R-:W-:Y:S02]  /*3650*/  SHF.R.U64 R17, R27, 0x6, RZ ;  /* 0x000000061b117819 */ /* 0x000fe400000012ff */
[----:B------:R-:W-:-:S02]  /*3660*/  PRMT R104, RZ, 0x7610, R104 ;  /* 0x00007610ff687816 */ /* 0x000fc40000000068 */
[----:B------:R1:W2:Y:S01]  /*3670*/  @P4 LDG.E.U8 R119, desc[UR20][R14.64] ;  /* 0x000000140e774981 */ /* 0x0002a2000c1e1100 */
[C---:B0-----:R-:W-:Y:S02]  /*3680*/  IMAD R12, R90.reuse, 0x36, RZ ;  /* 0x000000365a0c7824 */ /* 0x041fe400078e02ff */
[----:B------:R-:W-:-:S03]  /*3690*/  IMAD R13, R90, 0x37, RZ ;  /* 0x000000375a0d7824 */ /* 0x000fc600078e02ff */
[----:B------:R-:W-:Y:S02]  /*36a0*/  SHF.R.S32.HI R18, RZ, 0x1f, R12 ;  /* 0x0000001fff127819 */ /* 0x000fe4000001140c */
[----:B------:R-:W-:Y:S02]  /*36b0*/  IADD3 R16, P6, PT, R12, R22, RZ ;  /* 0x000000160c107210 */ /* 0x000fe40007fde0ff */
[----:B------:R-:W-:-:S03]  /*36c0*/  LOP3.LUT P4, RZ, R17, 0x1, RZ, 0xc0, !PT ;  /* 0x0000000111ff7812 */ /* 0x000fc6000788c0ff */
[----:B------:R-:W-:Y:S01]  /*36d0*/  IMAD.X R17, R18, 0x1, R23, P6 ;  /* 0x0000000112117824 */ /* 0x000fe200030e0617 */
[----:B-1----:R-:W-:Y:S01]  /*36e0*/  SHF.R.S32.HI R15, RZ, 0x1f, R13 ;  /* 0x0000001fff0f7819 */ /* 0x002fe2000001140d */
[C---:B------:R-:W-:Y:S01]  /*36f0*/  IMAD R14, R90.reuse, 0x39, RZ ;  /* 0x000000395a0e7824 */ /* 0x040fe200078e02ff */
[----:B------:R-:W-:Y:S02]  /*3700*/  SHF.R.U64 R19, R27, 0x5, RZ ;  /* 0x000000051b137819 */ /* 0x000fe400000012ff */
[-C--:B------:R-:W-:Y:S01]  /*3710*/  IADD3 R18, P6, PT, R13, R22.reuse, RZ ;  /* 0x000000160d127210 */ /* 0x080fe20007fde0ff */
[----:B------:R0:W2:Y:S01]  /*3720*/  @P5 LDG.E.U8 R104, desc[UR20][R16.64] ;  /* 0x0000001410685981 */ /* 0x0000a2000c1e1100 */
[----:B------:R-:W-:Y:S02]  /*3730*/  LOP3.LUT P5, RZ, R19, 0x1, RZ, 0xc0, !PT ;  /* 0x0000000113ff7812 */ /* 0x000fe400078ac0ff */
[----:B------:R-:W-:Y:S01]  /*3740*/  SHF.R.S32.HI R251, RZ, 0x1f, R14 ;  /* 0x0000001ffffb7819 */ /* 0x000fe2000001140e */
[----:B------:R-:W-:Y:S01]  /*3750*/  IMAD.X R19, R15, 0x1, R23, P6 ;  /* 0x000000010f137824 */ /* 0x000fe200030e0617 */
[----:B------:R-:W-:Y:S01]  /*3760*/  PRMT R99, RZ, 0x7610, R99 ;  /* 0x00007610ff637816 */ /* 0x000fe20000000063 */
[----:B------:R-:W-:Y:S01]  /*3770*/  IMAD R15, R90, 0x3a, RZ ;  /* 0x0000003a5a0f7824 */ /* 0x000fe200078e02ff */
[----:B0-----:R-:W-:-:S04]  /*3780*/  IADD3 R16, P6, PT, R14, R22, RZ ;  /* 0x000000160e107210 */ /* 0x001fc80007fde0ff */
[----:B------:R0:W2:Y:S01]  /*3790*/  @P2 LDG.E.U8 R99, desc[UR20][R18.64] ;  /* 0x0000001412632981 */ /* 0x0000a2000c1e1100 */
[----:B------:R-:W-:Y:S02]  /*37a0*/  PRMT R52, RZ, 0x7610, R52 ;  /* 0x00007610ff347816 */ /* 0x000fe40000000034 */
[----:B------:R-:W-:Y:S01]  /*37b0*/  SHF.R.U64 R20, R27, 0x4, RZ ;  /* 0x000000041b147819 */ /* 0x000fe200000012ff */
[----:B------:R-:W-:Y:S01]  /*37c0*/  IMAD.X R17, R251, 0x1, R23, P6 ;  /* 0x00000001fb117824 */ /* 0x000fe200030e0617 */
[----:B------:R-:W-:Y:S02]  /*37d0*/  SHF.R.S32.HI R250, RZ, 0x1f, R15 ;  /* 0x0000001ffffa7819 */ /* 0x000fe4000001140f */
[----:B------:R-:W-:Y:S02]  /*37e0*/  LOP3.LUT P2, RZ, R20, 0x1, RZ, 0xc0, !PT ;  /* 0x0000000114ff7812 */ /* 0x000fe4000784c0ff */
[----:B------:R1:W2:Y:S01]  /*37f0*/  @P4 LDG.E.U8 R52, desc[UR20][R16.64] ;  /* 0x0000001410344981 */ /* 0x0002a2000c1e1100 */
[----:B0-----:R-:W-:-:S02]  /*3800*/  IADD3 R18, P6, PT, R15, R22, RZ ;  /* 0x000000160f127210 */ /* 0x001fc40007fde0ff */
[C---:B------:R-:W-:Y:S02]  /*3810*/  SHF.R.U64 R20, R27.reuse, 0x3, RZ ;  /* 0x000000031b147819 */ /* 0x040fe400000012ff */
[----:B------:R-:W-:Y:S01]  /*3820*/  PRMT R145, RZ, 0x7610, R145 ;  /* 0x00007610ff917816 */ /* 0x000fe20000000091 */
[----:B------:R-:W-:Y:S02]  /*3830*/  IMAD.X R19, R250, 0x1, R23, P6 ;  /* 0x00000001fa137824 */ /* 0x000fe400030e0617 */
[----:B-1----:R-:W-:Y:S01]  /*3840*/  IMAD R16, R90, 0x3b, RZ ;  /* 0x0000003b5a107824 */ /* 0x002fe200078e02ff */
[----:B------:R-:W-:Y:S01]  /*3850*/  LOP3.LUT P4, RZ, R20, 0x1, RZ, 0xc0, !PT ;  /* 0x0000000114ff7812 */ /* 0x000fe2000788c0ff */
[----:B------:R-:W-:Y:S01]  /*3860*/  IMAD R17, R90, 0x3c, RZ ;  /* 0x0000003c5a117824 */ /* 0x000fe200078e02ff */
[----:B------:R-:W-:Y:S01]  /*3870*/  SHF.R.U64 R21, R27, 0x2, RZ ;  /* 0x000000021b157819 */ /* 0x000fe200000012ff */
[----:B------:R0:W2:Y:S01]  /*3880*/  @P5 LDG.E.U8 R145, desc[UR20][R18.64] ;  /* 0x0000001412915981 */ /* 0x0000a2000c1e1100 */
[----:B------:R-:W-:-:S02]  /*3890*/  SHF.R.S32.HI R249, RZ, 0x1f, R16 ;  /* 0x0000001ffff97819 */ /* 0x000fc40000011410 */
[-C--:B------:R-:W-:Y:S02]  /*38a0*/  IADD3 R20, P6, PT, R16, R22.reuse, RZ ;  /* 0x0000001610147210 */ /* 0x080fe40007fde0ff */
[----:B------:R-:W-:Y:S02]  /*38b0*/  LOP3.LUT P5, RZ, R21, 0x1, RZ, 0xc0, !PT ;  /* 0x0000000115ff7812 */ /* 0x000fe400078ac0ff */
[----:B------:R-:W-:Y:S01]  /*38c0*/  SHF.R.S32.HI R245, RZ, 0x1f, R17 ;  /* 0x0000001ffff57819 */ /* 0x000fe20000011411 */
[----:B------:R-:W-:Y:S01]  /*38d0*/  IMAD.X R21, R249, 0x1, R23, P6 ;  /* 0x00000001f9157824 */ /* 0x000fe200030e0617 */
[----:B------:R-:W-:Y:S02]  /*38e0*/  IADD3 R26, P6, PT, R17, R22, RZ ;  /* 0x00000016111a7210 */ /* 0x000fe40007fde0ff */
[----:B------:R-:W-:Y:S02]  /*38f0*/  PRMT R142, RZ, 0x7610, R142 ;  /* 0x00007610ff8e7816 */ /* 0x000fe4000000008e */
[----:B------:R-:W-:-:S02]  /*3900*/  PRMT R134, RZ, 0x7610, R134 ;  /* 0x00007610ff867816 */ /* 0x000fc40000000086 */
[----:B------:R-:W-:Y:S01]  /*3910*/  SHF.R.U64 R49, R27, 0x1, RZ ;  /* 0x000000011b317819 */ /* 0x000fe200000012ff */
[----:B------:R-:W-:Y:S01]  /*3920*/  IMAD.X R27, R245, 0x1, R23, P6 ;  /* 0x00000001f51b7824 */ /* 0x000fe200030e0617 */
[----:B------:R1:W2:Y:S01]  /*3930*/  @P2 LDG.E.U8 R142, desc[UR20][R20.64] ;  /* 0x00000014148e2981 */ /* 0x0002a2000c1e1100 */
[----:B0-----:R-:W-:Y:S01]  /*3940*/  IMAD R18, R90, 0x3d, RZ ;  /* 0x0000003d5a127824 */ /* 0x001fe200078e02ff */
[----:B------:R-:W-:Y:S02]  /*3950*/  LOP3.LUT R53, R44, 0x10, RZ, 0xfc, !PT ;  /* 0x000000102c357812 */ /* 0x000fe400078efcff */
[----:B------:R0:W2:Y:S02]  /*3960*/  @P4 LDG.E.U8 R134, desc[UR20][R26.64] ;  /* 0x000000141a864981 */ /* 0x0000a4000c1e1100 */
[----:B------:R-:W-:Y:S02]  /*3970*/  SHF.R.S32.HI R244, RZ, 0x1f, R18 ;  /* 0x0000001ffff47819 */ /* 0x000fe40000011412 */
[----:B-1----:R-:W-:-:S02]  /*3980*/  IADD3 R20, P4, PT, R18, R22, RZ ;  /* 0x0000001612147210 */ /* 0x002fc40007f9e0ff */
[----:B------:R-:W-:Y:S02]  /*3990*/  ISETP.GT.U32.AND P6, PT, R42, R45, PT ;  /* 0x0000002d2a00720c */ /* 0x000fe40003fc4070 */
[----:B------:R-:W-:Y:S01]  /*39a0*/  PRMT R117, RZ, 0x7610, R117 ;  /* 0x00007610ff757816 */ /* 0x000fe20000000075 */
[----:B------:R-:W-:Y:S01]  /*39b0*/  IMAD.X R21, R244, 0x1, R23, P4 ;  /* 0x00000001f4157824 */ /* 0x000fe200020e0617 */
[----:B------:R-:W-:Y:S01]  /*39c0*/  IABS R185, R53 ;  /* 0x0000003500b97213 */ /* 0x000fe20000000000 */
[----:B------:R-:W-:Y:S01]  /*39d0*/  IMAD R19, R90, 0x3e, RZ ;  /* 0x0000003e5a137824 */ /* 0x000fe200078e02ff */
[----:B------:R-:W-:Y:S02]  /*39e0*/  LOP3.LUT P2, RZ, R49, 0x1, RZ, 0xc0, !PT ;  /* 0x0000000131ff7812 */ /* 0x000fe4000784c0ff */
[----:B------:R1:W2:Y:S01]  /*39f0*/  @P5 LDG.E.U8 R117, desc[UR20][R20.64] ;  /* 0x0000001414755981 */ /* 0x0002a2000c1e1100 */
[----:B0-----:R-:W-:Y:S01]  /*3a00*/  IMAD.HI.U32 R26, R43, R185, RZ ;  /* 0x000000b92b1a7227 */ /* 0x001fe200078e00ff */
[----:B------:R-:W-:-:S02]  /*3a10*/  SHF.R.S32.HI R243, RZ, 0x1f, R19 ;  /* 0x0000001ffff37819 */ /* 0x000fc40000011413 */
[----:B------:R-:W-:Y:S01]  /*3a20*/  LOP3.LUT R56, R44, 0x18, RZ, 0xfc, !PT ;  /* 0x000000182c387812 */ /* 0x000fe200078efcff */
[----:B------:R-:W-:Y:S01]  /*3a30*/  IMAD.MOV R26, RZ, RZ, -R26 ;  /* 0x000000ffff1a7224 */ /* 0x000fe200078e0a1a */
[----:B------:R-:W-:Y:S02]  /*3a40*/  PRMT R102, RZ, 0x7610, R102 ;  /* 0x00007610ff667816 */ /* 0x000fe40000000066 */
[----:B-1----:R-:W-:Y:S01]  /*3a50*/  IADD3 R20, P5, PT, R19, R22, RZ ;  /* 0x0000001613147210 */ /* 0x002fe20007fbe0ff */
[----:B------:R-:W-:Y:S01]  /*3a60*/  @!P6 IMAD.IADD R45, R45, 0x1, -R42 ;  /* 0x000000012d2de824 */ /* 0x000fe200078e0a2a */
[C---:B------:R-:W-:Y:S01]  /*3a70*/  ISETP.GT.U32.AND P4, PT, R42.reuse, R46, PT ;  /* 0x0000002e2a00720c */ /* 0x040fe20003f84070 */
[----:B------:R-:W-:Y:S02]  /*3a80*/  IMAD R185, R42, R26, R185 ;  /* 0x0000001a2ab97224 */ /* 0x000fe400078e02b9 */
[----:B------:R-:W-:Y:S01]  /*3a90*/  IMAD.X R21, R243, 0x1, R23, P5 ;  /* 0x00000001f3157824 */ /* 0x000fe200028e0617 */
[----:B------:R-:W-:-:S02]  /*3aa0*/  IABS R49, R56 ;  /* 0x0000003800317213 */ /* 0x000fc40000000000 */
[----:B------:R-:W-:Y:S02]  /*3ab0*/  LOP3.LUT R54, R44, 0x14, RZ, 0xfc, !PT ;  /* 0x000000142c367812 */ /* 0x000fe400078efcff */
[----:B------:R0:W2:Y:S01]  /*3ac0*/  @P2 LDG.E.U8 R102, desc[UR20][R20.64] ;  /* 0x0000001414662981 */ /* 0x0000a2000c1e1100 */
[C---:B------:R-:W-:Y:S01]  /*3ad0*/  ISETP.GT.U32.AND P6, PT, R42.reuse, R45, PT ;  /* 0x0000002d2a00720c */ /* 0x040fe20003fc4070 */
[----:B------:R-:W-:Y:S01]  /*3ae0*/  IMAD.HI.U32 R26, R43, R49, RZ ;  /* 0x000000312b1a7227 */ /* 0x000fe200078e00ff */
[----:B------:R-:W-:Y:S02]  /*3af0*/  ISETP.GT.U32.AND P2, PT, R42, R185, PT ;  /* 0x000000b92a00720c */ /* 0x000fe40003f44070 */
[----:B------:R-:W-:Y:S01]  /*3b00*/  IABS R51, R54 ;  /* 0x0000003600337213 */ /* 0x000fe20000000000 */
[----:B------:R-:W-:Y:S02]  /*3b10*/  IMAD.MOV R26, RZ, RZ, -R26 ;  /* 0x000000ffff1a7224 */ /* 0x000fe400078e0a1a */
[----:B------:R-:W-:-:S02]  /*3b20*/  @!P4 IMAD.IADD R46, R46, 0x1, -R42 ;  /* 0x000000012e2ec824 */ /* 0x000fc400078e0a2a */
[----:B------:R-:W-:-:S04]  /*3b30*/  IMAD.HI.U32 R27, R43, R51, RZ ;  /* 0x000000332b1b7227 */ /* 0x000fc800078e00ff */
[C---:B------:R-:W-:Y:S01]  /*3b40*/  IMAD R49, R42.reuse, R26, R49 ;  /* 0x0000001a2a317224 */ /* 0x040fe200078e0231 */
[C---:B------:R-:W-:Y:S01]  /*3b50*/  ISETP.GT.U32.AND P4, PT, R42.reuse, R46, PT ;  /* 0x0000002e2a00720c */ /* 0x040fe20003f84070 */
[----:B------:R-:W-:Y:S02]  /*3b60*/  IMAD.MOV R27, RZ, RZ, -R27 ;  /* 0x000000ffff1b7224 */ /* 0x000fe400078e0a1b */
[--C-:B------:R-:W-:Y:S02]  /*3b70*/  @!P6 IMAD.IADD R45, R45, 0x1, -R42.reuse ;  /* 0x000000012d2de824 */ /* 0x100fe400078e0a2a */
[----:B------:R-:W-:Y:S01]  /*3b80*/  @!P2 IMAD.IADD R185, R185, 0x1, -R42 ;  /* 0x00000001b9b9a824 */ /* 0x000fe200078e0a2a */
[C---:B------:R-:W-:Y:S01]  /*3b90*/  ISETP.GT.U32.AND P2, PT, R42.reuse, R49, PT ;  /* 0x000000312a00720c */ /* 0x040fe20003f44070 */
[----:B------:R-:W-:Y:S01]  /*3ba0*/  IMAD R51, R42, R27, R51 ;  /* 0x0000001b2a337224 */ /* 0x000fe200078e0233 */
[----:B------:R-:W-:Y:S01]  /*3bb0*/  ISETP.GE.AND P5, PT, R47, RZ, PT ;  /* 0x000000ff2f00720c */ /* 0x000fe20003fa6270 */
[----:B------:R-:W-:Y:S01]  /*3bc0*/  IMAD.MOV.U32 R55, RZ, RZ, R45 ;  /* 0x000000ffff377224 */ /* 0x000fe200078e002d */
[----:B------:R-:W-:-:S03]  /*3bd0*/  LOP3.LUT R27, R44, 0x20, RZ, 0xfc, !PT ;  /* 0x000000202c1b7812 */ /* 0x000fc600078efcff */
[----:B------:R-:W-:Y:S01]  /*3be0*/  @!P1 IMAD.MOV R55, RZ, RZ, -R55 ;  /* 0x000000ffff379224 */ /* 0x000fe200078e0a37 */
[----:B------:R-:W-:Y:S02]  /*3bf0*/  ISETP.GT.U32.AND P1, PT, R42, R51, PT ;  /* 0x000000332a00720c */ /* 0x000fe40003f24070 */
[----:B------:R-:W-:Y:S01]  /*3c00*/  IABS R181, R27 ;  /* 0x0000001b00b57213 */ /* 0x000fe20000000000 */
[--C-:B------:R-:W-:Y:S01]  /*3c10*/  @!P4 IMAD.IADD R46, R46, 0x1, -R42.reuse ;  /* 0x000000012e2ec824 */ /* 0x100fe200078e0a2a */
[----:B------:R-:W-:Y:S01]  /*3c20*/  LOP3.LUT R57, R44, 0x24, RZ, 0xfc, !PT ;  /* 0x000000242c397812 */ /* 0x000fe200078efcff */
[----:B------:R-:W-:Y:S02]  /*3c30*/  @!P2 IMAD.IADD R49, R49, 0x1, -R42 ;  /* 0x000000013131a824 */ /* 0x000fe400078e0a2a */
[----:B0-----:R-:W-:Y:S01]  /*3c40*/  IMAD.HI.U32 R20, R43, R181, RZ ;  /* 0x000000b52b147227 */ /* 0x001fe200078e00ff */
[----:B------:R-:W-:-:S03]  /*3c50*/  IABS R177, R57 ;  /* 0x0000003900b17213 */ /* 0x000fc60000000000 */
[----:B------:R-:W-:Y:S01]  /*3c60*/  @!P5 IMAD.MOV R46, RZ, RZ, -R46 ;  /* 0x000000ffff2ed224 */ /* 0x000fe200078e0a2e */
[C---:B------:R-:W-:Y:S01]  /*3c70*/  ISETP.GT.U32.AND P5, PT, R42.reuse, R185, PT ;  /* 0x000000b92a00720c */ /* 0x040fe20003fa4070 */
[----:B------:R-:W-:Y:S01]  /*3c80*/  IMAD.MOV R21, RZ, RZ, -R20 ;  /* 0x000000ffff157224 */ /* 0x000fe200078e0a14 */
[----:B------:R-:W-:Y:S01]  /*3c90*/  ISETP.GT.U32.AND P2, PT, R42, R49, PT ;  /* 0x000000312a00720c */ /* 0x000fe20003f44070 */
[----:B------:R-:W-:-:S04]  /*3ca0*/  IMAD.HI.U32 R20, R43, R177, RZ ;  /* 0x000000b12b147227 */ /* 0x000fc800078e00ff */
[----:B------:R-:W-:Y:S02]  /*3cb0*/  @!P1 IMAD.IADD R51, R51, 0x1, -R42 ;  /* 0x0000000133339824 */ /* 0x000fe400078e0a2a */
[C---:B------:R-:W-:Y:S02]  /*3cc0*/  IMAD R181, R42.reuse, R21, R181 ;  /* 0x000000152ab57224 */ /* 0x040fe400078e02b5 */
[----:B------:R-:W-:Y:S01]  /*3cd0*/  IMAD.MOV R21, RZ, RZ, -R20 ;  /* 0x000000ffff157224 */ /* 0x000fe200078e0a14 */
[C---:B------:R-:W-:Y:S01]  /*3ce0*/  ISETP.GT.U32.AND P1, PT, R42.reuse, R51, PT ;  /* 0x000000332a00720c */ /* 0x040fe20003f24070 */
[--C-:B------:R-:W-:Y:S02]  /*3cf0*/  @!P5 IMAD.IADD R185, R185, 0x1, -R42.reuse ;  /* 0x00000001b9b9d824 */ /* 0x100fe400078e0a2a */
[C---:B------:R-:W-:Y:S01]  /*3d00*/  IMAD R177, R42.reuse, R21, R177 ;  /* 0x000000152ab17224 */ /* 0x040fe200078e02b1 */
[----:B------:R-:W-:Y:S01]  /*3d10*/  ISETP.GT.U32.AND P5, PT, R42, R181, PT ;  /* 0x000000b52a00720c */ /* 0x000fe20003fa4070 */
[----:B------:R-:W-:Y:S01]  /*3d20*/  @!P2 IMAD.IADD R49, R49, 0x1, -R42 ;  /* 0x000000013131a824 */ /* 0x000fe200078e0a2a */
[----:B------:R-:W-:-:S02]  /*3d30*/  LOP3.LUT R26, R44, 0x30, RZ, 0xfc, !PT ;  /* 0x000000302c1a7812 */ /* 0x000fc400078efcff */
[----:B------:R-:W-:Y:S02]  /*3d40*/  ISETP.GT.U32.AND P2, PT, R42, R177, PT ;  /* 0x000000b12a00720c */ /* 0x000fe40003f44070 */
[----:B------:R-:W-:Y:S02]  /*3d50*/  LOP3.LUT R58, R44, 0x28, RZ, 0xfc, !PT ;  /* 0x000000282c3a7812 */ /* 0x000fe400078efcff */
[----:B------:R-:W-:Y:S02]  /*3d60*/  ISETP.GE.AND P6, PT, R53, RZ, PT ;  /* 0x000000ff3500720c */ /* 0x000fe40003fc6270 */
[----:B------:R-:W-:Y:S02]  /*3d70*/  IABS R45, R26 ;  /* 0x0000001a002d7213 */ /* 0x000fe40000000000 */
[----:B------:R-:W-:Y:S01]  /*3d80*/  IABS R47, R58 ;  /* 0x0000003a002f7213 */ /* 0x000fe20000000000 */
[----:B------:R-:W-:Y:S01]  /*3d90*/  @!P1 IMAD.IADD R51, R51, 0x1, -R42 ;  /* 0x0000000133339824 */ /* 0x000fe200078e0a2a */
[----:B------:R-:W-:Y:S01]  /*3da0*/  ISETP.GE.AND P1, PT, R56, RZ, PT ;  /* 0x000000ff3800720c */ /* 0x000fe20003f26270 */
[----:B------:R-:W-:Y:S01]  /*3db0*/  IMAD.HI.U32 R21, R43, R45, RZ ;  /* 0x0000002d2b157227 */ /* 0x000fe200078e00ff */
[----:B------:R-:W-:-:S02]  /*3dc0*/  ISETP.GE.AND P4, PT, R54, RZ, PT ;  /* 0x000000ff3600720c */ /* 0x000fc40003f86270 */
[----:B------:R-:W-:Y:S01]  /*3dd0*/  LOP3.LUT R54, R44, 0x34, RZ, 0xfc, !PT ;  /* 0x000000342c367812 */ /* 0x000fe200078efcff */
[----:B------:R-:W-:-:S04]  /*3de0*/  IMAD.HI.U32 R20, R43, R47, RZ ;  /* 0x0000002f2b147227 */ /* 0x000fc800078e00ff */
[--C-:B------:R-:W-:Y:S01]  /*3df0*/  @!P5 IMAD.IADD R181, R181, 0x1, -R42.reuse ;  /* 0x00000001b5b5d824 */ /* 0x100fe200078e0a2a */
[----:B------:R-:W-:Y:S01]  /*3e00*/  IABS R173, R54 ;  /* 0x0000003600ad7213 */ /* 0x000fe20000000000 */
[----:B------:R-:W-:Y:S02]  /*3e10*/  IMAD.MOV R21, RZ, RZ, -R21 ;  /* 0x000000ffff157224 */ /* 0x000fe400078e0a15 */
[----:B------:R-:W-:Y:S02]  /*3e20*/  @!P2 IMAD.IADD R177, R177, 0x1, -R42 ;  /* 0x00000001b1b1a824 */ /* 0x000fe400078e0a2a */
[----:B------:R-:W-:Y:S01]  /*3e30*/  IMAD.MOV R20, RZ, RZ, -R20 ;  /* 0x000000ffff147224 */ /* 0x000fe200078e0a14 */
[C---:B------:R-:W-:Y:S01]  /*3e40*/  ISETP.GT.U32.AND P2, PT, R42.reuse, R181, PT ;  /* 0x000000b52a00720c */ /* 0x040fe20003f44070 */
[C---:B------:R-:W-:Y:S02]  /*3e50*/  IMAD R45, R42.reuse, R21, R45 ;  /* 0x000000152a2d7224 */ /* 0x040fe400078e022d */
[----:B------:R-:W-:Y:S01]  /*3e60*/  @!P6 IMAD.MOV R185, RZ, RZ, -R185 ;  /* 0x000000ffffb9e224 */ /* 0x000fe200078e0ab9 */
[C---:B------:R-:W-:Y:S01]  /*3e70*/  ISETP.GT.U32.AND P6, PT, R42.reuse, R177, PT ;  /* 0x000000b12a00720c */ /* 0x040fe20003fc4070 */
[----:B------:R-:W-:-:S02]  /*3e80*/  IMAD R47, R42, R20, R47 ;  /* 0x000000142a2f7224 */ /* 0x000fc400078e022f */
[----:B------:R-:W-:Y:S01]  /*3e90*/  IMAD.HI.U32 R20, R43, R173, RZ ;  /* 0x000000ad2b147227 */ /* 0x000fe200078e00ff */
[----:B------:R-:W-:Y:S02]  /*3ea0*/  ISETP.GE.AND P5, PT, R27, RZ, PT ;  /* 0x000000ff1b00720c */ /* 0x000fe40003fa6270 */
[----:B------:R-:W-:Y:S01]  /*3eb0*/  LOP3.LUT R27, R44, 0x38, RZ, 0xfc, !PT ;  /* 0x000000382c1b7812 */ /* 0x000fe200078efcff */
[----:B------:R-:W-:Y:S01]  /*3ec0*/  @!P1 IMAD.MOV R49, RZ, RZ, -R49 ;  /* 0x000000ffff319224 */ /* 0x000fe200078e0a31 */
[C---:B------:R-:W-:Y:S01]  /*3ed0*/  ISETP.GT.U32.AND P1, PT, R42.reuse, R45, PT ;  /* 0x0000002d2a00720c */ /* 0x040fe20003f24070 */
[----:B------:R-:W-:Y:S01]  /*3ee0*/  IMAD.MOV R20, RZ, RZ, -R20 ;  /* 0x000000ffff147224 */ /* 0x000fe200078e0a14 */
[----:B------:R-:W-:Y:S01]  /*3ef0*/  IABS R169, R27 ;  /* 0x0000001b00a97213 */ /* 0x000fe20000000000 */
[----:B------:R-:W-:Y:S02]  /*3f00*/  @!P2 IMAD.IADD R181, R181, 0x1, -R42 ;  /* 0x00000001b5b5a824 */ /* 0x000fe400078e0a2a */
[----:B------:R-:W-:Y:S01]  /*3f10*/  IMAD R173, R42, R20, R173 ;  /* 0x000000142aad7224 */ /* 0x000fe200078e02ad */
[----:B------:R-:W-:Y:S01]  /*3f20*/  ISETP.GE.AND P2, PT, R57, RZ, PT ;  /* 0x000000ff3900720c */ /* 0x000fe20003f46270 */
[----:B------:R-:W-:Y:S01]  /*3f30*/  IMAD.HI.U32 R20, R43, R169, RZ ;  /* 0x000000a92b147227 */ /* 0x000fe200078e00ff */
[----:B------:R-:W-:-:S03]  /*3f40*/  LOP3.LUT R53, R44, 0x40, RZ, 0xfc, !PT ;  /* 0x000000402c357812 */ /* 0x000fc600078efcff */
[----:B------:R-:W-:Y:S01]  /*3f50*/  @!P6 IMAD.IADD R177, R177, 0x1, -R42 ;  /* 0x00000001b1b1e824 */ /* 0x000fe200078e0a2a */
[C---:B------:R-:W-:Y:S01]  /*3f60*/  ISETP.GT.U32.AND P6, PT, R42.reuse, R173, PT ;  /* 0x000000ad2a00720c */ /* 0x040fe20003fc4070 */
[----:B------:R-:W-:Y:S01]  /*3f70*/  @!P4 IMAD.MOV R51, RZ, RZ, -R51 ;  /* 0x000000ffff33c224 */ /* 0x000fe200078e0a33 */
[C---:B------:R-:W-:Y:S01]  /*3f80*/  ISETP.GT.U32.AND P4, PT, R42.reuse, R47, PT ;  /* 0x0000002f2a00720c */ /* 0x040fe20003f84070 */
[----:B------:R-:W-:Y:S01]  /*3f90*/  IMAD.MOV R20, RZ, RZ, -R20 ;  /* 0x000000ffff147224 */ /* 0x000fe200078e0a14 */
[----:B------:R-:W-:Y:S01]  /*3fa0*/  IABS R165, R53 ;  /* 0x0000003500a57213 */ /* 0x000fe20000000000 */
[----:B------:R-:W-:Y:S02]  /*3fb0*/  @!P1 IMAD.IADD R45, R45, 0x1, -R42 ;  /* 0x000000012d2d9824 */ /* 0x000fe400078e0a2a */
[C---:B------:R-:W-:Y:S02]  /*3fc0*/  IMAD R169, R42.reuse, R20, R169 ;  /* 0x000000142aa97224 */ /* 0x040fe400078e02a9 */
[----:B------:R-:W-:Y:S01]  /*3fd0*/  @!P5 IMAD.MOV R181, RZ, RZ, -R181 ;  /* 0x000000ffffb5d224 */ /* 0x000fe200078e0ab5 */
[----:B------:R-:W-:Y:S01]  /*3fe0*/  ISETP.GT.U32.AND P5, PT, R42, R45, PT ;  /* 0x0000002d2a00720c */ /* 0x000fe20003fa4070 */
[----:B------:R-:W-:-:S04]  /*3ff0*/  IMAD.HI.U32 R21, R43, R165, RZ ;  /* 0x000000a52b157227 */ /* 0x000fc800078e00ff */
[----:B------:R-:W-:Y:S01]  /*4000*/  @!P2 IMAD.MOV R177, RZ, RZ, -R177 ;  /* 0x000000ffffb1a224 */ /* 0x000fe200078e0ab1 */
[----:B------:R-:W-:Y:S01]  /*4010*/  ISETP.GT.U32.AND P2, PT, R42, R169, PT ;  /* 0x000000a92a00720c */ /* 0x000fe20003f44070 */
[----:B------:R-:W-:Y:S02]  /*4020*/  IMAD.MOV R21, RZ, RZ, -R21 ;  /* 0x000000ffff157224 */ /* 0x000fe400078e0a15 */
[--C-:B------:R-:W-:Y:S02]  /*4030*/  @!P6 IMAD.IADD R173, R173, 0x1, -R42.reuse ;  /* 0x00000001adade824 */ /* 0x100fe400078e0a2a */
[--C-:B------:R-:W-:Y:S01]  /*4040*/  @!P4 IMAD.IADD R47, R47, 0x1, -R42.reuse ;  /* 0x000000012f2fc824 */ /* 0x100fe200078e0a2a */
[----:B------:R-:W-:Y:S01]  /*4050*/  LOP3.LUT R56, R44, 0x44, RZ, 0xfc, !PT ;  /* 0x000000442c387812 */ /* 0x000fe200078efcff */
[C---:B------:R-:W-:Y:S01]  /*4060*/  IMAD R165, R42.reuse, R21, R165 ;  /* 0x000000152aa57224 */ /* 0x040fe200078e02a5 */
[C---:B------:R-:W-:Y:S01]  /*4070*/  ISETP.GT.U32.AND P6, PT, R42.reuse, R173, PT ;  /* 0x000000ad2a00720c */ /* 0x040fe20003fc4070 */
[----:B------:R-:W-:Y:S01]  /*4080*/  @!P5 IMAD.IADD R45, R45, 0x1, -R42 ;  /* 0x000000012d2dd824 */ /* 0x000fe200078e0a2a */
[----:B------:R-:W-:-:S02]  /*4090*/  ISETP.GT.U32.AND P1, PT, R42, R47, PT ;  /* 0x0000002f2a00720c */ /* 0x000fc40003f24070 */
[----:B------:R-:W-:Y:S02]  /*40a0*/  IABS R161, R56 ;  /* 0x0000003800a17213 */ /* 0x000fe40000000000 */
[----:B------:R-:W-:Y:S01]  /*40b0*/  ISETP.GT.U32.AND P5, PT, R42, R165, PT ;  /* 0x000000a52a00720c */ /* 0x000fe20003fa4070 */
[----:B------:R-:W-:Y:S01]  /*40c0*/  @!P2 IMAD.IADD R169, R169, 0x1, -R42 ;  /* 0x00000001a9a9a824 */ /* 0x000fe200078e0a2a */
[----:B------:R-:W-:Y:S01]  /*40d0*/  LOP3.LUT R57, R44, 0x48, RZ, 0xfc, !PT ;  /* 0x000000482c397812 */ /* 0x000fe200078efcff */
[----:B------:R-:W-:Y:S01]  /*40e0*/  IMAD.HI.U32 R20, R43, R161, RZ ;  /* 0x000000a12b147227 */ /* 0x000fe200078e00ff */
[----:B------:R-:W-:Y:S02]  /*40f0*/  ISETP.GE.AND P4, PT, R58, RZ, PT ;  /* 0x000000ff3a00720c */ /* 0x000fe40003f86270 */
[----:B------:R-:W-:Y:S01]  /*4100*/  IABS R157, R57 ;  /* 0x00000039009d7213 */ /* 0x000fe20000000000 */
[----:B------:R-:W-:Y:S01]  /*4110*/  IMAD.MOV R20, RZ, RZ, -R20 ;  /* 0x000000ffff147224 */ /* 0x000fe200078e0a14 */
[----:B------:R-:W-:Y:S01]  /*4120*/  ISETP.GT.U32.AND P2, PT, R42, R169, PT ;  /* 0x000000a92a00720c */ /* 0x000fe20003f44070 */
[----:B------:R-:W-:Y:S01]  /*4130*/  @!P6 IMAD.IADD R173, R173, 0x1, -R42 ;  /* 0x00000001adade824 */ /* 0x000fe200078e0a2a */
[----:B------:R-:W-:Y:S01]  /*4140*/  ISETP.GE.AND P6, PT, R54, RZ, PT ;  /* 0x000000ff3600720c */ /* 0x000fe20003fc6270 */
[----:B------:R-:W-:-:S04]  /*4150*/  IMAD.HI.U32 R21, R43, R157, RZ ;  /* 0x0000009d2b157227 */ /* 0x000fc800078e00ff */
[--C-:B------:R-:W-:Y:S01]  /*4160*/  @!P1 IMAD.IADD R47, R47, 0x1, -R42.reuse ;  /* 0x000000012f2f9824 */ /* 0x100fe200078e0a2a */
[----:B------:R-:W-:Y:S01]  /*4170*/  ISETP.GE.AND P1, PT, R26, RZ, PT ;  /* 0x000000ff1a00720c */ /* 0x000fe20003f26270 */
[----:B------:R-:W-:Y:S01]  /*4180*/  IMAD R161, R42, R20, R161 ;  /* 0x000000142aa17224 */ /* 0x000fe200078e02a1 */
[----:B------:R-:W-:Y:S01]  /*4190*/  LOP3.LUT R26, R44, 0x50, RZ, 0xfc, !PT ;  /* 0x000000502c1a7812 */ /* 0x000fe200078efcff */
[--C-:B------:R-:W-:Y:S02]  /*41a0*/  @!P5 IMAD.IADD R165, R165, 0x1, -R42.reuse ;  /* 0x00000001a5a5d824 */ /* 0x100fe400078e0a2a */
[----:B------:R-:W-:Y:S01]  /*41b0*/  IMAD.MOV R21, RZ, RZ, -R21 ;  /* 0x000000ffff157224 */ /* 0x000fe200078e0a15 */
[----:B------:R-:W-:Y:S01]  /*41c0*/  IABS R153, R26 ;  /* 0x0000001a00997213 */ /* 0x000fe20000000000 */
[----:B------:R-:W-:Y:S01]  /*41d0*/  @!P4 IMAD.MOV R47, RZ, RZ, -R47 ;  /* 0x000000ffff2fc224 */ /* 0x000fe200078e0a2f */
[C---:B------:R-:W-:Y:S01]  /*41e0*/  ISETP.GT.U32.AND P4, PT, R42.reuse, R161, PT ;  /* 0x000000a12a00720c */ /* 0x040fe20003f84070 */
[C---:B------:R-:W-:Y:S01]  /*41f0*/  IMAD R157, R42.reuse, R21, R157 ;  /* 0x000000152a9d7224 */ /* 0x040fe200078e029d */
[----:B------:R-:W-:Y:S01]  /*4200*/  ISETP.GT.U32.AND P5, PT, R42, R165, PT ;  /* 0x000000a52a00720c */ /* 0x000fe20003fa4070 */
[----:B------:R-:W-:Y:S01]  /*4210*/  @!P2 IMAD.IADD R169, R169, 0x1, -R42 ;  /* 0x00000001a9a9a824 */ /* 0x000fe200078e0a2a */
[----:B------:R-:W-:Y:S01]  /*4220*/  ISETP.GE.AND P2, PT, R53, RZ, PT ;  /* 0x000000ff3500720c */ /* 0x000fe20003f46270 */
[----:B------:R-:W-:-:S04]  /*4230*/  IMAD.HI.U32 R20, R43, R153, RZ ;  /* 0x000000992b147227 */ /* 0x000fc800078e00ff */
[----:B------:R-:W-:Y:S01]  /*4240*/  @!P6 IMAD.MOV R173, RZ, RZ, -R173 ;  /* 0x000000ffffade224 */ /* 0x000fe200078e0aad */
[C---:B------:R-:W-:Y:S01]  /*4250*/  ISETP.GT.U32.AND P6, PT, R42.reuse, R157, PT ;  /* 0x0000009d2a00720c */ /* 0x040fe20003fc4070 */
[----:B------:R-:W-:Y:S02]  /*4260*/  IMAD.MOV R20, RZ, RZ, -R20 ;  /* 0x000000ffff147224 */ /* 0x000fe400078e0a14 */
[----:B------:R-:W-:Y:S01]  /*4270*/  @!P1 IMAD.MOV R45, RZ, RZ, -R45 ;  /* 0x000000ffff2d9224 */ /* 0x000fe200078e0a2d */
[----:B------:R-:W-:Y:S01]  /*4280*/  ISETP.GE.AND P1, PT, R27, RZ, PT ;  /* 0x000000ff1b00720c */ /* 0x000fe20003f26270 */
[--C-:B------:R-:W-:Y:S02]  /*4290*/  @!P5 IMAD.IADD R165, R165, 0x1, -R42.reuse ;  /* 0x00000001a5a5d824 */ /* 0x100fe400078e0a2a */
[----:B------:R-:W-:Y:S02]  /*42a0*/  @!P4 IMAD.IADD R161, R161, 0x1, -R42 ;  /* 0x00000001a1a1c824 */ /* 0x000fe400078e0a2a */
[----:B------:R-:W-:-:S02]  /*42b0*/  IMAD R153, R42, R20, R153 ;  /* 0x000000142a997224 */ /* 0x000fc400078e0299 */
[----:B------:R-:W-:Y:S01]  /*42c0*/  @!P2 IMAD.MOV R165, RZ, RZ, -R165 ;  /* 0x000000ffffa5a224 */ /* 0x000fe200078e0aa5 */
[C---:B------:R-:W-:Y:S01]  /*42d0*/  ISETP.GT.U32.AND P4, PT, R42.reuse, R161, PT ;  /* 0x000000a12a00720c */ /* 0x040fe20003f84070 */
[----:B------:R-:W-:Y:S01]  /*42e0*/  @!P6 IMAD.IADD R157, R157, 0x1, -R42 ;  /* 0x000000019d9de824 */ /* 0x000fe200078e0a2a */
[----:B------:R-:W-:Y:S02]  /*42f0*/  ISETP.GT.U32.AND P2, PT, R42, R153, PT ;  /* 0x000000992a00720c */ /* 0x000fe40003f44070 */
[----:B------:R-:W-:Y:S02]  /*4300*/  LOP3.LUT R27, R44, 0x54, RZ, 0xfc, !PT ;  /* 0x000000542c1b7812 */ /* 0x000fe400078efcff */
[----:B------:R-:W-:Y:S02]  /*4310*/  ISETP.GE.AND P5, PT, R56, RZ, PT ;  /* 0x000000ff3800720c */ /* 0x000fe40003fa6270 */
[----:B------:R-:W-:Y:S02]  /*4320*/  IABS R149, R27 ;  /* 0x0000001b00957213 */ /* 0x000fe40000000000 */
[----:B------:R-:W-:Y:S01]  /*4330*/  ISETP.GT.U32.AND P6, PT, R42, R157, PT ;  /* 0x0000009d2a00720c */ /* 0x000fe20003fc4070 */
[----:B------:R-:W-:Y:S01]  /*4340*/  @!P1 IMAD.MOV R169, RZ, RZ, -R169 ;  /* 0x000000ffffa99224 */ /* 0x000fe200078e0aa9 */
[----:B------:R-:W-:Y:S01]  /*4350*/  ISETP.GE.AND P1, PT, R57, RZ, PT ;  /* 0x000000ff3900720c */ /* 0x000fe20003f26270 */
[----:B------:R-:W-:Y:S01]  /*4360*/  IMAD.HI.U32 R20, R43, R149, RZ ;  /* 0x000000952b147227 */ /* 0x000fe200078e00ff */
[----:B------:R-:W-:-:S03]  /*4370*/  LOP3.LUT R58, R44, 0x60, RZ, 0xfc, !PT ;  /* 0x000000602c3a7812 */ /* 0x000fc600078efcff */
[--C-:B------:R-:W-:Y:S02]  /*4380*/  @!P4 IMAD.IADD R161, R161, 0x1, -R42.reuse ;  /* 0x00000001a1a1c824 */ /* 0x100fe400078e0a2a */
[----:B------:R-:W-:Y:S02]  /*4390*/  @!P2 IMAD.IADD R153, R153, 0x1, -R42 ;  /* 0x000000019999a824 */ /* 0x000fe400078e0a2a */
[----:B------:R-:W-:Y:S01]  /*43a0*/  IMAD.MOV R20, RZ, RZ, -R20 ;  /* 0x000000ffff147224 */ /* 0x000fe200078e0a14 */
[----:B------:R-:W-:Y:S01]  /*43b0*/  LOP3.LUT R53, R44, 0x58, RZ, 0xfc, !PT ;  /* 0x000000582c357812 */ /* 0x000fe200078efcff */
[----:B------:R-:W-:Y:S01]  /*43c0*/  @!P5 IMAD.MOV R161, RZ, RZ, -R161 ;  /* 0x000000ffffa1d224 */ /* 0x000fe200078e0aa1 */
[----:B------:R-:W-:Y:S01]  /*43d0*/  IABS R81, R58 ;  /* 0x0000003a00517213 */ /* 0x000fe20000000000 */
[----:B------:R-:W-:Y:S01]  /*43e0*/  @!P6 IMAD.IADD R157, R157, 0x1, -R42 ;  /* 0x000000019d9de824 */ /* 0x000fe200078e0a2a */
[C---:B------:R-:W-:Y:S01]  /*43f0*/  ISETP.GT.U32.AND P5, PT, R42.reuse, R153, PT ;  /* 0x000000992a00720c */ /* 0x040fe20003fa4070 */
[----:B------:R-:W-:Y:S01]  /*4400*/  IMAD R149, R42, R20, R149 ;  /* 0x000000142a957224 */ /* 0x000fe200078e0295 */
[----:B------:R-:W-:Y:S01]  /*4410*/  IABS R85, R53 ;  /* 0x0000003500557213 */ /* 0x000fe20000000000 */
[----:B------:R-:W-:Y:S01]  /*4420*/  @!P1 IMAD.MOV R157, RZ, RZ, -R157 ;  /* 0x000000ffff9d9224 */ /* 0x000fe200078e0a9d */
[----:B------:R-:W-:Y:S01]  /*4430*/  ISETP.GE.AND P4, PT, R26, RZ, PT ;  /* 0x000000ff1a00720c */ /* 0x000fe20003f86270 */
[----:B------:R-:W-:Y:S01]  /*4440*/  IMAD.HI.U32 R26, R43, R81, RZ ;  /* 0x000000512b1a7227 */ /* 0x000fe200078e00ff */
[----:B------:R-:W-:-:S03]  /*4450*/  ISETP.GT.U32.AND P1, PT, R42, R149, PT ;  /* 0x000000952a00720c */ /* 0x000fc60003f24070 */
[----:B------:R-:W-:-:S04]  /*4460*/  IMAD.HI.U32 R21, R43, R85, RZ ;  /* 0x000000552b157227 */ /* 0x000fc800078e00ff */
[----:B------:R-:W-:Y:S02]  /*4470*/  IMAD.MOV R26, RZ, RZ, -R26 ;  /* 0x000000ffff1a7224 */ /* 0x000fe400078e0a1a */
[----:B------:R-:W-:Y:S02]  /*4480*/  IMAD.MOV R21, RZ, RZ, -R21 ;  /* 0x000000ffff157224 */ /* 0x000fe400078e0a15 */
[----:B------:R-:W-:Y:S02]  /*4490*/  IMAD R81, R42, R26, R81 ;  /* 0x0000001a2a517224 */ /* 0x000fe400078e0251 */
[--C-:B------:R-:W-:Y:S01]  /*44a0*/  @!P5 IMAD.IADD R153, R153, 0x1, -R42.reuse ;  /* 0x000000019999d824 */ /* 0x100fe200078e0a2a */
[----:B------:R-:W-:Y:S01]  /*44b0*/  LOP3.LUT R59, R44, 0x64, RZ, 0xfc, !PT ;  /* 0x000000642c3b7812 */ /* 0x000fe200078efcff */
[C---:B------:R-:W-:Y:S02]  /*44c0*/  IMAD R85, R42.reuse, R21, R85 ;  /* 0x000000152a557224 */ /* 0x040fe400078e0255 */
[----:B------:R-:W-:Y:S01]  /*44d0*/  @!P4 IMAD.MOV R153, RZ, RZ, -R153 ;  /* 0x000000ffff99c224 */ /* 0x000fe200078e0a99 */
[----:B------:R-:W-:Y:S01]  /*44e0*/  ISETP.GT.U32.AND P4, PT, R42, R81, PT ;  /* 0x000000512a00720c */ /* 0x000fe20003f84070 */
[----:B------:R-:W-:Y:S01]  /*44f0*/  @!P1 IMAD.IADD R149, R149, 0x1, -R42 ;  /* 0x0000000195959824 */ /* 0x000fe200078e0a2a */
[----:B------:R-:W-:-:S02]  /*4500*/  IABS R83, R59 ;  /* 0x0000003b00537213 */ /* 0x000fc40000000000 */
[C---:B------:R-:W-:Y:S02]  /*4510*/  ISETP.GT.U32.AND P5, PT, R42.reuse, R85, PT ;  /* 0x000000552a00720c */ /* 0x040fe40003fa4070 */
[----:B------:R-:W-:Y:S01]  /*4520*/  ISETP.GT.U32.AND P1, PT, R42, R149, PT ;  /* 0x000000952a00720c */ /* 0x000fe20003f24070 */
[----:B------:R-:W-:Y:S01]  /*4530*/  IMAD.HI.U32 R20, R43, R83, RZ ;  /* 0x000000532b147227 */ /* 0x000fe200078e00ff */
[----:B------:R-:W-:Y:S02]  /*4540*/  ISETP.GE.AND P2, PT, R53, RZ, PT ;  /* 0x000000ff3500720c */ /* 0x000fe40003f46270 */
[----:B------:R-:W-:Y:S01]  /*4550*/  IABS R53, R44 ;  /* 0x0000002c00357213 */ /* 0x000fe20000000000 */
[----:B------:R-:W-:Y:S01]  /*4560*/  IMAD.MOV R21, RZ, RZ, -R20 ;  /* 0x000000ffff157224 */ /* 0x000fe200078e0a14 */
[C---:B------:R-:W-:Y:S01]  /*4570*/  LOP3.LUT R57, R44.reuse, 0x68, RZ, 0xfc, !PT ;  /* 0x000000682c397812 */ /* 0x040fe200078efcff */
[----:B------:R-:W-:Y:S01]  /*4580*/  @!P4 IMAD.IADD R81, R81, 0x1, -R42 ;  /* 0x000000015151c824 */ /* 0x000fe200078e0a2a */
[----:B------:R-:W-:Y:S01]  /*4590*/  LOP3.LUT R56, R44, 0x70, RZ, 0xfc, !PT ;  /* 0x000000702c387812 */ /* 0x000fe200078efcff */
[----:B------:R-:W-:Y:S01]  /*45a0*/  IMAD.HI.U32 R20, R43, R53, RZ ;  /* 0x000000352b147227 */ /* 0x000fe200078e00ff */
[----:B------:R-:W-:-:S03]  /*45b0*/  IABS R79, R57 ;  /* 0x00000039004f7213 */ /* 0x000fc60000000000 */
[C---:B------:R-:W-:Y:S01]  /*45c0*/  IMAD R83, R42.reuse, R21, R83 ;  /* 0x000000152a537224 */ /* 0x040fe200078e0253 */
[----:B------:R-:W-:Y:S01]  /*45d0*/  ISETP.GE.AND P6, PT, R27, RZ, PT ;  /* 0x000000ff1b00720c */ /* 0x000fe20003fc6270 */
[----:B------:R-:W-:Y:S01]  /*45e0*/  @!P5 IMAD.IADD R85, R85, 0x1, -R42 ;  /* 0x000000015555d824 */ /* 0x000fe200078e0a2a */
[----:B------:R-:W-:Y:S01]  /*45f0*/  IABS R77, R56 ;  /* 0x00000038004d7213 */ /* 0x000fe20000000000 */
[----:B------:R-:W-:Y:S01]  /*4600*/  IMAD.MOV R27, RZ, RZ, -R20 ;  /* 0x000000ffff1b7224 */ /* 0x000fe200078e0a14 */
[C---:B------:R-:W-:Y:S01]  /*4610*/  ISETP.GT.U32.AND P4, PT, R42.reuse, R81, PT ;  /* 0x000000512a00720c */ /* 0x040fe20003f84070 */
[----:B------:R-:W-:Y:S01]  /*4620*/  IMAD.HI.U32 R20, R43, R79, RZ ;  /* 0x0000004f2b147227 */ /* 0x000fe200078e00ff */
[----:B------:R-:W-:-:S03]  /*4630*/  ISETP.GT.U32.AND P5, PT, R42, R85, PT ;  /* 0x000000552a00720c */ /* 0x000fc60003fa4070 */
[----:B------:R-:W-:Y:S01]  /*4640*/  @!P1 IMAD.IADD R149, R149, 0x1, -R42 ;  /* 0x0000000195959824 */ /* 0x000fe200078e0a2a */
[----:B------:R-:W-:Y:S01]  /*4650*/  ISETP.GT.U32.AND P1, PT, R42, R83, PT ;  /* 0x000000532a00720c */ /* 0x000fe20003f24070 */
[----:B------:R-:W-:-:S04]  /*4660*/  IMAD.HI.U32 R21, R43, R77, RZ ;  /* 0x0000004d2b157227 */ /* 0x000fc800078e00ff */
[----:B------:R-:W-:Y:S02]  /*4670*/  IMAD.MOV R20, RZ, RZ, -R20 ;  /* 0x000000ffff147224 */ /* 0x000fe400078e0a14 */
[----:B------:R-:W-:Y:S02]  /*4680*/  IMAD.MOV R21, RZ, RZ, -R21 ;  /* 0x000000ffff157224 */ /* 0x000fe400078e0a15 */
[----:B------:R-:W-:Y:S01]  /*4690*/  IMAD R79, R42, R20, R79 ;  /* 0x000000142a4f7224 */ /* 0x000fe200078e024f */
[----:B------:R-:W-:Y:S01]  /*46a0*/  LOP3.LUT R54, R44, 0x74, RZ, 0xfc, !PT ;  /* 0x000000742c367812 */ /* 0x000fe200078efcff */
[C---:B------:R-:W-:Y:S02]  /*46b0*/  IMAD R77, R42.reuse, R21, R77 ;  /* 0x000000152a4d7224 */ /* 0x040fe400078e024d */
[--C-:B------:R-:W-:Y:S01]  /*46c0*/  @!P4 IMAD.IADD R81, R81, 0x1, -R42.reuse ;  /* 0x000000015151c824 */ /* 0x100fe200078e0a2a */
[----:B------:R-:W-:Y:S01]  /*46d0*/  ISETP.GT.U32.AND P4, PT, R42, R79, PT ;  /* 0x0000004f2a00720c */ /* 0x000fe20003f84070 */
[--C-:B------:R-:W-:Y:S01]  /*46e0*/  @!P1 IMAD.IADD R83, R83, 0x1, -R42.reuse ;  /* 0x0000000153539824 */ /* 0x100fe200078e0a2a */
[----:B------:R-:W-:Y:S01]  /*46f0*/  IABS R75, R54 ;  /* 0x00000036004b7213 */ /* 0x000fe20000000000 */
[----:B------:R-:W-:Y:S01]  /*4700*/  @!P5 IMAD.IADD R85, R85, 0x1, -R42 ;  /* 0x000000015555d824 */ /* 0x000fe200078e0a2a */
[----:B------:R-:W-:Y:S01]  /*4710*/  ISETP.GE.AND P5, PT, R58, RZ, PT ;  /* 0x000000ff3a00720c */ /* 0x000fe20003fa6270 */
[----:B------:R-:W-:Y:S01]  /*4720*/  @!P6 IMAD.MOV R149, RZ, RZ, -R149 ;  /* 0x000000ffff95e224 */ /* 0x000fe200078e0a95 */
[----:B------:R-:W-:-:S02]  /*4730*/  ISETP.GT.U32.AND P6, PT, R42, R77, PT ;  /* 0x0000004d2a00720c */ /* 0x000fc40003fc4070 */
[----:B------:R-:W-:Y:S01]  /*4740*/  ISETP.GT.U32.AND P1, PT, R42, R83, PT ;  /* 0x000000532a00720c */ /* 0x000fe20003f24070 */
[----:B------:R-:W-:Y:S01]  /*4750*/  IMAD.HI.U32 R26, R43, R75, RZ ;  /* 0x0000004b2b1a7227 */ /* 0x000fe200078e00ff */
[----:B------:R-:W-:Y:S02]  /*4760*/  LOP3.LUT R58, R44, 0x78, RZ, 0xfc, !PT ;  /* 0x000000782c3a7812 */ /* 0x000fe400078efcff */
[----:B------:R-:W-:Y:S01]  /*4770*/  LEA.HI R20, R103, R0, RZ, 0x1a ;  /* 0x0000000067147211 */ /* 0x000fe200078fd0ff */
[----:B------:R-:W-:Y:S02]  /*4780*/  IMAD.MOV R26, RZ, RZ, -R26 ;  /* 0x000000ffff1a7224 */ /* 0x000fe400078e0a1a */
[----:B------:R-:W-:Y:S01]  /*4790*/  @!P4 IMAD.IADD R79, R79, 0x1, -R42 ;  /* 0x000000014f4fc824 */ /* 0x000fe200078e0a2a */
[----:B------:R-:W-:Y:S01]  /*47a0*/  IABS R71, R58 ;  /* 0x0000003a00477213 */ /* 0x000fe20000000000 */
[C---:B------:R-:W-:Y:S02]  /*47b0*/  IMAD R53, R42.reuse, R27, R53 ;  /* 0x0000001b2a357224 */ /* 0x040fe400078e0235 */
[----:B------:R-:W-:-:S02]  /*47c0*/  IMAD R75, R42, R26, R75 ;  /* 0x0000001a2a4b7224 */ /* 0x000fc400078e024b */
[----:B------:R-:W-:Y:S01]  /*47d0*/  @!P5 IMAD.MOV R81, RZ, RZ, -R81 ;  /* 0x000000ffff51d224 */ /* 0x000fe200078e0a51 */
[----:B------:R-:W-:Y:S01]  /*47e0*/  ISETP.GE.AND P5, PT, R59, RZ, PT ;  /* 0x000000ff3b00720c */ /* 0x000fe20003fa6270 */
[--C-:B------:R-:W-:Y:S01]  /*47f0*/  @!P6 IMAD.IADD R77, R77, 0x1, -R42.reuse ;  /* 0x000000014d4de824 */ /* 0x100fe200078e0a2a */
[----:B------:R-:W-:Y:S01]  /*4800*/  ISETP.GT.U32.AND P6, PT, R42, R79, PT ;  /* 0x0000004f2a00720c */ /* 0x000fe20003fc4070 */
[----:B------:R-:W-:Y:S02]  /*4810*/  VIADD R59, R20, 0xc ;  /* 0x0000000c143b7836 */ /* 0x000fe40000000000 */
[----:B------:R-:W-:Y:S01]  /*4820*/  @!P1 IMAD.IADD R83, R83, 0x1, -R42 ;  /* 0x0000000153539824 */ /* 0x000fe200078e0a2a */
[----:B------:R-:W-:Y:S01]  /*4830*/  ISETP.GT.U32.AND P1, PT, R42, R53, PT ;  /* 0x000000352a00720c */ /* 0x000fe20003f24070 */
[----:B------:R-:W-:Y:S01]  /*4840*/  IMAD.HI.U32 R21, R43, R71, RZ ;  /* 0x000000472b157227 */ /* 0x000fe200078e00ff */
[----:B------:R-:W-:-:S03]  /*4850*/  IABS R73, R59 ;  /* 0x0000003b00497213 */ /* 0x000fc60000000000 */
[----:B------:R-:W-:Y:S01]  /*4860*/  @!P2 IMAD.MOV R85, RZ, RZ, -R85 ;  /* 0x000000ffff55a224 */ /* 0x000fe200078e0a55 */
[----:B------:R-:W-:Y:S01]  /*4870*/  ISETP.GT.U32.AND P2, PT, R42, R75, PT ;  /* 0x0000004b2a00720c */ /* 0x000fe20003f44070 */
[----:B------:R-:W-:Y:S02]  /*4880*/  IMAD.MOV R21, RZ, RZ, -R21 ;  /* 0x000000ffff157224 */ /* 0x000fe400078e0a15 */
[----:B------:R-:W-:Y:S02]  /*4890*/  VIADD R60, R20, 0x1c ;  /* 0x0000001c143c7836 */ /* 0x000fe40000000000 */
[----:B------:R-:W-:Y:S02]  /*48a0*/  IMAD R71, R42, R21, R71 ;  /* 0x000000152a477224 */ /* 0x000fe400078e0247 */
[----:B------:R-:W-:Y:S01]  /*48b0*/  IMAD.HI.U32 R21, R43, R73, RZ ;  /* 0x000000492b157227 */ /* 0x000fe200078e00ff */
[----:B------:R-:W-:-:S03]  /*48c0*/  IABS R69, R60 ;  /* 0x0000003c00457213 */ /* 0x000fc60000000000 */
[--C-:B------:R-:W-:Y:S01]  /*48d0*/  @!P6 IMAD.IADD R79, R79, 0x1, -R42.reuse ;  /* 0x000000014f4fe824 */ /* 0x100fe200078e0a2a */
[----:B------:R-:W-:Y:S01]  /*48e0*/  ISETP.GE.AND P6, PT, R57, RZ, PT ;  /* 0x000000ff3900720c */ /* 0x000fe20003fc6270 */
[--C-:B------:R-:W-:Y:S02]  /*48f0*/  @!P1 IMAD.IADD R53, R53, 0x1, -R42.reuse ;  /* 0x0000000135359824 */ /* 0x100fe400078e0a2a */
[----:B------:R-:W-:Y:S02]  /*4900*/  IMAD.MOV R21, RZ, RZ, -R21 ;  /* 0x000000ffff157224 */ /* 0x000fe400078e0a15 */
[----:B------:R-:W-:Y:S02]  /*4910*/  VIADD R57, R20, 0x2c ;  /* 0x0000002c14397836 */ /* 0x000fe40000000000 */
[----:B------:R-:W-:Y:S01]  /*4920*/  @!P2 IMAD.IADD R75, R75, 0x1, -R42 ;  /* 0x000000014b4ba824 */ /* 0x000fe200078e0a2a */
[C---:B------:R-:W-:Y:S01]  /*4930*/  ISETP.GT.U32.AND P2, PT, R42.reuse, R77, PT ;  /* 0x0000004d2a00720c */ /* 0x040fe20003f44070 */
[C---:B------:R-:W-:Y:S01]  /*4940*/  IMAD R73, R42.reuse, R21, R73 ;  /* 0x000000152a497224 */ /* 0x040fe200078e0249 */
[----:B------:R-:W-:Y:S01]  /*4950*/  ISETP.GT.U32.AND P1, PT, R42, R53, PT ;  /* 0x000000352a00720c */ /* 0x000fe20003f24070 */
[----:B------:R-:W-:Y:S01]  /*4960*/  IMAD.HI.U32 R21, R43, R69, RZ ;  /* 0x000000452b157227 */ /* 0x000fe200078e00ff */
[----:B------:R-:W-:-:S02]  /*4970*/  IABS R27, R57 ;  /* 0x00000039001b7213 */ /* 0x000fc40000000000 */
[----:B------:R-:W-:Y:S01]  /*4980*/  ISETP.GE.AND P4, PT, R44, RZ, PT ;  /* 0x000000ff2c00720c */ /* 0x000fe20003f86270 */
[----:B------:R-:W-:Y:S01]  /*4990*/  @!P5 IMAD.MOV R83, RZ, RZ, -R83 ;  /* 0x000000ffff53d224 */ /* 0x000fe200078e0a53 */
[----:B------:R-:W-:Y:S01]  /*49a0*/  ISETP.GT.U32.AND P5, PT, R42, R75, PT ;  /* 0x0000004b2a00720c */ /* 0x000fe20003fa4070 */
[----:B------:R-:W-:Y:S02]  /*49b0*/  IMAD.MOV R26, RZ, RZ, -R21 ;  /* 0x000000ffff1a7224 */ /* 0x000fe400078e0a15 */
[----:B------:R-:W-:-:S04]  /*49c0*/  IMAD.HI.U32 R21, R43, R27, RZ ;  /* 0x0000001b2b157227 */ /* 0x000fc800078e00ff */
[----:B------:R-:W-:Y:S02]  /*49d0*/  IMAD.MOV R21, RZ, RZ, -R21 ;  /* 0x000000ffff157224 */ /* 0x000fe400078e0a15 */
[--C-:B------:R-:W-:Y:S01]  /*49e0*/  @!P2 IMAD.IADD R77, R77, 0x1, -R42.reuse ;  /* 0x000000014d4da824 */ /* 0x100fe200078e0a2a */
[C---:B------:R-:W-:Y:S01]  /*49f0*/  ISETP.GT.U32.AND P2, PT, R42.reuse, R71, PT ;  /* 0x000000472a00720c */ /* 0x040fe20003f44070 */
[--C-:B------:R-:W-:Y:S02]  /*4a00*/  @!P1 IMAD.IADD R53, R53, 0x1, -R42.reuse ;  /* 0x0000000135359824 */ /* 0x100fe400078e0a2a */
[C---:B------:R-:W-:Y:S02]  /*4a10*/  IMAD R27, R42.reuse, R21, R27 ;  /* 0x000000152a1b7224 */ /* 0x040fe400078e021b */
[----:B------:R-:W-:Y:S02]  /*4a20*/  @!P4 IMAD.MOV R53, RZ, RZ, -R53 ;  /* 0x000000ffff35c224 */ /* 0x000fe400078e0a35 */
[----:B------:R-:W-:Y:S01]  /*4a30*/  @!P5 IMAD.IADD R75, R75, 0x1, -R42 ;  /* 0x000000014b4bd824 */ /* 0x000fe200078e0a2a */
[----:B------:R-:W-:-:S02]  /*4a40*/  ISETP.GT.U32.AND P4, PT, R42, R27, PT ;  /* 0x0000001b2a00720c */ /* 0x000fc40003f84070 */
[----:B------:R-:W-:-:S03]  /*4a50*/  ISETP.GE.AND P5, PT, R56, RZ, PT ;  /* 0x000000ff3800720c */ /* 0x000fc60003fa6270 */
[----:B------:R-:W-:Y:S01]  /*4a60*/  @!P2 IMAD.IADD R71, R71, 0x1, -R42 ;  /* 0x000000014747a824 */ /* 0x000fe200078e0a2a */
[----:B------:R-:W-:Y:S01]  /*4a70*/  ISETP.GE.AND P2, PT, R54, RZ, PT ;  /* 0x000000ff3600720c */ /* 0x000fe20003f46270 */
[----:B------:R-:W-:Y:S02]  /*4a80*/  VIADD R54, R20, 0x3c ;  /* 0x0000003c14367836 */ /* 0x000fe40000000000 */
[----:B------:R-:W-:-:S03]  /*4a90*/  IMAD R69, R42, R26, R69 ;  /* 0x0000001a2a457224 */ /* 0x000fc600078e0245 */
[----:B------:R-:W-:Y:S01]  /*4aa0*/  IABS R63, R54 ;  /* 0x00000036003f7213 */ /* 0x000fe20000000000 */
[----:B------:R-:W-:Y:S02]  /*4ab0*/  @!P4 IMAD.IADD R27, R27, 0x1, -R42 ;  /* 0x000000011b1bc824 */ /* 0x000fe400078e0a2a */
[----:B------:R-:W-:Y:S01]  /*4ac0*/  @!P5 IMAD.MOV R77, RZ, RZ, -R77 ;  /* 0x000000ffff4dd224 */ /* 0x000fe200078e0a4d */
[C---:B------:R-:W-:Y:S01]  /*4ad0*/  ISETP.GT.U32.AND P5, PT, R42.reuse, R69, PT ;  /* 0x000000452a00720c */ /* 0x040fe20003fa4070 */
[----:B------:R-:W-:Y:S01]  /*4ae0*/  IMAD.HI.U32 R21, R43, R63, RZ ;  /* 0x0000003f2b157227 */ /* 0x000fe200078e00ff */
[----:B------:R-:W-:-:S03]  /*4af0*/  ISETP.GT.U32.AND P4, PT, R42, R27, PT ;  /* 0x0000001b2a00720c */ /* 0x000fc60003f84070 */
[----:B------:R-:W-:Y:S02]  /*4b00*/  VIADD R44, R20, 0x4c ;  /* 0x0000004c142c7836 */ /* 0x000fe40000000000 */
[----:B------:R-:W-:Y:S01]  /*4b10*/  IMAD.MOV R21, RZ, RZ, -R21 ;  /* 0x000000ffff157224 */ /* 0x000fe200078e0a15 */
[C---:B------:R-:W-:Y:S02]  /*4b20*/  ISETP.GT.U32.AND P1, PT, R42.reuse, R73, PT ;  /* 0x000000492a00720c */ /* 0x040fe40003f24070 */
[----:B------:R-:W-:Y:S01]  /*4b30*/  IABS R67, R44 ;  /* 0x0000002c00437213 */ /* 0x000fe20000000000 */
[C---:B------:R-:W-:Y:S02]  /*4b40*/  IMAD R63, R42.reuse, R21, R63 ;  /* 0x000000152a3f7224 */ /* 0x040fe400078e023f */
[--C-:B------:R-:W-:Y:S02]  /*4b50*/  @!P5 IMAD.IADD R69, R69, 0x1, -R42.reuse ;  /* 0x000000014545d824 */ /* 0x100fe400078e0a2a */
[----:B------:R-:W-:Y:S01]  /*4b60*/  @!P4 IMAD.IADD R27, R27, 0x1, -R42 ;  /* 0x000000011b1bc824 */ /* 0x000fe200078e0a2a */
[C---:B------:R-:W-:Y:S01]  /*4b70*/  ISETP.GT.U32.AND P4, PT, R42.reuse, R63, PT ;  /* 0x0000003f2a00720c */ /* 0x040fe20003f84070 */
[----:B------:R-:W-:Y:S01]  /*4b80*/  IMAD.HI.U32 R26, R43, R67, RZ ;  /* 0x000000432b1a7227 */ /* 0x000fe200078e00ff */
[----:B------:R-:W-:-:S03]  /*4b90*/  ISETP.GT.U32.AND P5, PT, R42, R69, PT ;  /* 0x000000452a00720c */ /* 0x000fc60003fa4070 */
[----:B------:R-:W-:Y:S02]  /*4ba0*/  IMAD.MOV R26, RZ, RZ, -R26 ;  /* 0x000000ffff1a7224 */ /* 0x000fe400078e0a1a */
[--C-:B------:R-:W-:Y:S01]  /*4bb0*/  @!P1 IMAD.IADD R73, R73, 0x1, -R42.reuse ;  /* 0x0000000149499824 */ /* 0x100fe200078e0a2a */
[C---:B------:R-:W-:Y:S01]  /*4bc0*/  ISETP.GT.U32.AND P1, PT, R42.reuse, R71, PT ;  /* 0x000000472a00720c */ /* 0x040fe20003f24070 */
[----:B------:R-:W-:Y:S02]  /*4bd0*/  IMAD R67, R42, R26, R67 ;  /* 0x0000001a2a437224 */ /* 0x000fe400078e0243 */
[----:B------:R-:W-:Y:S01]  /*4be0*/  @!P2 IMAD.MOV R75, RZ, RZ, -R75 ;  /* 0x000000ffff4ba224 */ /* 0x000fe200078e0a4b */
[----:B------:R-:W-:Y:S01]  /*4bf0*/  ISETP.GE.AND P2, PT, R58, RZ, PT ;  /* 0x000000ff3a00720c */ /* 0x000fe20003f46270 */
[--C-:B------:R-:W-:Y:S01]  /*4c00*/  @!P4 IMAD.IADD R63, R63, 0x1, -R42.reuse ;  /* 0x000000013f3fc824 */ /* 0x100fe200078e0a2a */
[----:B------:R-:W-:Y:S01]  /*4c10*/  ISETP.GT.U32.AND P4, PT, R42, R67, PT ;  /* 0x000000432a00720c */ /* 0x000fe20003f84070 */
[----:B------:R-:W-:Y:S01]  /*4c20*/  @!P5 IMAD.IADD R69, R69, 0x1, -R42 ;  /* 0x000000014545d824 */ /* 0x000fe200078e0a2a */
[----:B------:R-:W-:Y:S01]  /*4c30*/  ISETP.GE.AND P5, PT, R54, RZ, PT ;  /* 0x000000ff3600720c */ /* 0x000fe20003fa6270 */
[----:B------:R-:W-:-:S02]  /*4c40*/  VIADD R54, R20, 0x6c ;  /* 0x0000006c14367836 */ /* 0x000fc40000000000 */
[----:B------:R-:W-:Y:S01]  /*4c50*/  @!P6 IMAD.MOV R79, RZ, RZ, -R79 ;  /* 0x000000ffff4fe224 */ /* 0x000fe200078e0a4f */
[----:B------:R-:W-:Y:S01]  /*4c60*/  ISETP.GT.U32.AND P6, PT, R42, R73, PT ;  /* 0x000000492a00720c */ /* 0x000fe20003fc4070 */
[----:B------:R-:W-:Y:S01]  /*4c70*/  @!P1 IMAD.IADD R71, R71, 0x1, -R42 ;  /* 0x0000000147479824 */ /* 0x000fe200078e0a2a */
[----:B------:R-:W-:Y:S01]  /*4c80*/  IABS R61, R54 ;  /* 0x00000036003d7213 */ /* 0x000fe20000000000 */
[C---:B------:R-:W-:Y:S02]  /*4c90*/  VIADD R56, R20.reuse, 0x5c ;  /* 0x0000005c14387836 */ /* 0x040fe40000000000 */
[----:B------:R-:W-:Y:S01]  /*4ca0*/  VIADD R21, R20, 0x7c ;  /* 0x0000007c14157836 */ /* 0x000fe20000000000 */
[----:B------:R-:W-:Y:S01]  /*4cb0*/  ISETP.GE.AND P1, PT, R59, RZ, PT ;  /* 0x000000ff3b00720c */ /* 0x000fe20003f26270 */
[----:B------:R-:W-:Y:S01]  /*4cc0*/  @!P2 IMAD.MOV R71, RZ, RZ, -R71 ;  /* 0x000000ffff47a224 */ /* 0x000fe200078e0a47 */
[----:B------:R-:W-:Y:S01]  /*4cd0*/  ISETP.GE.AND P2, PT, R57, RZ, PT ;  /* 0x000000ff3900720c */ /* 0x000fe20003f46270 */
[----:B------:R-:W-:Y:S01]  /*4ce0*/  IMAD.HI.U32 R26, R43, R61, RZ ;  /* 0x0000003d2b1a7227 */ /* 0x000fe200078e00ff */
[----:B------:R-:W-:-:S02]  /*4cf0*/  IABS R65, R56 ;  /* 0x0000003800417213 */ /* 0x000fc40000000000 */
[----:B------:R-:W-:Y:S01]  /*4d00*/  IABS R59, R21 ;  /* 0x00000015003b7213 */ /* 0x000fe20000000000 */
[----:B------:R-:W-:Y:S02]  /*4d10*/  @!P4 IMAD.IADD R67, R67, 0x1, -R42 ;  /* 0x000000014343c824 */ /* 0x000fe400078e0a2a */
[----:B------:R-:W-:Y:S02]  /*4d20*/  IMAD.MOV R26, RZ, RZ, -R26 ;  /* 0x000000ffff1a7224 */ /* 0x000fe400078e0a1a */
[----:B------:R-:W-:Y:S01]  /*4d30*/  IMAD.HI.U32 R20, R43, R65, RZ ;  /* 0x000000412b147227 */ /* 0x000fe200078e00ff */
[----:B------:R-:W-:-:S03]  /*4d40*/  ISETP.GT.U32.AND P4, PT, R42, R67, PT ;  /* 0x000000432a00720c */ /* 0x000fc60003f84070 */
[----:B------:R-:W-:-:S04]  /*4d50*/  IMAD.HI.U32 R43, R43, R59, RZ ;  /* 0x0000003b2b2b7227 */ /* 0x000fc800078e00ff */
[--C-:B------:R-:W-:Y:S02]  /*4d60*/  @!P6 IMAD.IADD R73, R73, 0x1, -R42.reuse ;  /* 0x000000014949e824 */ /* 0x100fe400078e0a2a */
[C---:B------:R-:W-:Y:S02]  /*4d70*/  IMAD R61, R42.reuse, R26, R61 ;  /* 0x0000001a2a3d7224 */ /* 0x040fe400078e023d */
[----:B------:R-:W-:Y:S02]  /*4d80*/  IMAD.MOV R43, RZ, RZ, -R43 ;  /* 0x000000ffff2b7224 */ /* 0x000fe400078e0a2b */
[----:B------:R-:W-:Y:S01]  /*4d90*/  @!P1 IMAD.MOV R73, RZ, RZ, -R73 ;  /* 0x000000ffff499224 */ /* 0x000fe200078e0a49 */
[C---:B------:R-:W-:Y:S01]  /*4da0*/  ISETP.GT.U32.AND P1, PT, R42.reuse, R63, PT ;  /* 0x0000003f2a00720c */ /* 0x040fe20003f24070 */
[----:B------:R-:W-:Y:S01]  /*4db0*/  @!P2 IMAD.MOV R27, RZ, RZ, -R27 ;  /* 0x000000ffff1ba224 */ /* 0x000fe200078e0a1b */
[C---:B------:R-:W-:Y:S01]  /*4dc0*/  ISETP.GT.U32.AND P2, PT, R42.reuse, R61, PT ;  /* 0x0000003d2a00720c */ /* 0x040fe20003f44070 */
[----:B------:R-:W-:Y:S01]  /*4dd0*/  IMAD R59, R42, R43, R59 ;  /* 0x0000002b2a3b7224 */ /* 0x000fe200078e023b */
[----:B------:R-:W-:Y:S01]  /*4de0*/  ISETP.GE.AND P6, PT, R60, RZ, PT ;  /* 0x000000ff3c00720c */ /* 0x000fe20003fc6270 */
[----:B------:R-:W-:-:S03]  /*4df0*/  @!P4 IMAD.IADD R67, R67, 0x1, -R42 ;  /* 0x000000014343c824 */ /* 0x000fc600078e0a2a */
[----:B------:R-:W-:Y:S01]  /*4e00*/  ISETP.GT.U32.AND P4, PT, R42, R59, PT ;  /* 0x0000003b2a00720c */ /* 0x000fe20003f84070 */
[----:B------:R-:W-:-:S04]  /*4e10*/  IMAD.MOV R20, RZ, RZ, -R20 ;  /* 0x000000ffff147224 */ /* 0x000fc800078e0a14 */
[C---:B------:R-:W-:Y:S02]  /*4e20*/  IMAD R65, R42.reuse, R20, R65 ;  /* 0x000000142a417224 */ /* 0x040fe400078e0241 */
[--C-:B------:R-:W-:Y:S02]  /*4e30*/  @!P1 IMAD.IADD R63, R63, 0x1, -R42.reuse ;  /* 0x000000013f3f9824 */ /* 0x100fe400078e0a2a */
[--C-:B------:R-:W-:Y:S02]  /*4e40*/  @!P2 IMAD.IADD R61, R61, 0x1, -R42.reuse ;  /* 0x000000013d3da824 */ /* 0x100fe400078e0a2a */
[----:B------:R-:W-:Y:S01]  /*4e50*/  @!P6 IMAD.MOV R69, RZ, RZ, -R69 ;  /* 0x000000ffff45e224 */ /* 0x000fe200078e0a45 */
[C---:B------:R-:W-:Y:S01]  /*4e60*/  ISETP.GT.U32.AND P6, PT, R42.reuse, R65, PT ;  /* 0x000000412a00720c */ /* 0x040fe20003fc4070 */
[----:B------:R-:W-:Y:S01]  /*4e70*/  @!P5 IMAD.MOV R63, RZ, RZ, -R63 ;  /* 0x000000ffff3fd224 */ /* 0x000fe200078e0a3f */
[----:B------:R-:W-:Y:S01]  /*4e80*/  ISETP.GT.U32.AND P5, PT, R42, R61, PT ;  /* 0x0000003d2a00720c */ /* 0x000fe20003fa4070 */
[----:B------:R-:W-:Y:S01]  /*4e90*/  @!P4 IMAD.IADD R59, R59, 0x1, -R42 ;  /* 0x000000013b3bc824 */ /* 0x000fe200078e0a2a */
[----:B------:R-:W-:-:S04]  /*4ea0*/  ISETP.GE.AND P1, PT, R44, RZ, PT ;  /* 0x000000ff2c00720c */ /* 0x000fc80003f26270 */
[----:B------:R-:W-:Y:S02]  /*4eb0*/  ISETP.GT.U32.AND P4, PT, R42, R59, PT ;  /* 0x0000003b2a00720c */ /* 0x000fe40003f84070 */
[----:B------:R-:W-:-:S03]  /*4ec0*/  LOP3.LUT R20, R103, 0x7f, RZ, 0xc0, !PT ;  /* 0x0000007f67147812 */ /* 0x000fc600078ec0ff */
[--C-:B------:R-:W-:Y:S02]  /*4ed0*/  @!P6 IMAD.IADD R65, R65, 0x1, -R42.reuse ;  /* 0x000000014141e824 */ /* 0x100fe400078e0a2a */
[----:B------:R-:W-:Y:S01]  /*4ee0*/  @!P5 IMAD.IADD R61, R61, 0x1, -R42 ;  /* 0x000000013d3dd824 */ /* 0x000fe200078e0a2a */
[----:B------:R-:W-:Y:S01]  /*4ef0*/  ISETP.GE.AND P5, PT, R21, RZ, PT ;  /* 0x000000ff1500720c */ /* 0x000fe20003fa6270 */
[----:B------:R-:W-:Y:S01]  /*4f00*/  IMAD R21, R90, 0x3f, RZ ;  /* 0x0000003f5a157824 */ /* 0x000fe200078e02ff */
[----:B------:R-:W-:Y:S01]  /*4f10*/  LOP3.LUT R43, R103, 0x80, RZ, 0xc0, !PT ;  /* 0x00000080672b7812 */ /* 0x000fe200078ec0ff */
[----:B------:R-:W-:-:S04]  /*4f20*/  @!UP1 UIADD3 UR4, UPT, UPT, -UR12, 0x100000, URZ ;  /* 0x001000000c049890 */ /* 0x000fc8000fffe1ff */
[----:B------:R-:W-:Y:S02]  /*4f30*/  @!UP1 USHF.L.U32 UR5, UR4, 0xb, URZ ;  /* 0x0000000b04059899 */ /* 0x000fe400080006ff */
[----:B------:R-:W-:Y:S01]  /*4f40*/  @!UP1 USHF.L.U32 UR4, UR4, 0x1, URZ ;  /* 0x0000000104049899 */ /* 0x000fe200080006ff */
[----:B------:R-:W-:Y:S01]  /*4f50*/  @!P1 IMAD.MOV R67, RZ, RZ, -R67 ;  /* 0x000000ffff439224 */ /* 0x000fe200078e0a43 */
[----:B------:R-:W-:Y:S01]  /*4f60*/  ISETP.GT.U32.AND P6, PT, R42, R65, PT ;  /* 0x000000412a00720c */ /* 0x000fe20003fc4070 */
[----:B------:R-:W-:Y:S01]  /*4f70*/  IMAD R20, R43, 0x40, R20 ;  /* 0x000000402b147824 */ /* 0x000fe200078e0214 */
[----:B------:R-:W-:Y:S01]  /*4f80*/  SHF.R.S32.HI R239, RZ, 0x1f, R21 ;  /* 0x0000001fffef7819 */ /* 0x000fe20000011415 */
[----:B------:R-:W-:Y:S01]  /*4f90*/  @!P4 IMAD.IADD R59, R59, 0x1, -R42 ;  /* 0x000000013b3bc824 */ /* 0x000fe200078e0a2a */
[----:B------:R-:W-:Y:S02]  /*4fa0*/  IADD3 R22, P1, PT, R21, R22, RZ ;  /* 0x0000001615167210 */ /* 0x000fe40007f3e0ff */
[----:B------:R-:W-:-:S02]  /*4fb0*/  LOP3.LUT R146, RZ, R25, RZ, 0x33, !PT ;  /* 0x00000019ff927212 */ /* 0x000fc400078e33ff */
[----:B------:R-:W-:Y:S01]  /*4fc0*/  LOP3.LUT R170, R103, 0x3f, RZ, 0xc0, !PT ;  /* 0x0000003f67aa7812 */ /* 0x000fe200078ec0ff */
[----:B------:R-:W-:Y:S01]  /*4fd0*/  VOTEU.ALL UP2, P3 ;  /* 0x0000000000ff7886 */ /* 0x000fe20001840000 */
[----:B------:R-:W-:Y:S02]  /*4fe0*/  ISETP.NE.AND P4, PT, R25, RZ, PT ;  /* 0x000000ff1900720c */ /* 0x000fe40003f85270 */
[----:B------:R-:W-:Y:S01]  /*4ff0*/  ISETP.GE.AND P2, PT, R56, RZ, PT ;  /* 0x000000ff3800720c */ /* 0x000fe20003f46270 */
[----:B------:R-:W-:Y:S01]  /*5000*/  IMAD.X R23, R239, 0x1, R23, P1 ;  /* 0x00000001ef177824 */ /* 0x000fe200008e0617 */
[----:B------:R-:W-:Y:S01]  /*5010*/  PRMT R100, RZ, 0x7610, R100 ;  /* 0x00007610ff647816 */ /* 0x000fe20000000064 */
[----:B------:R0:W1:Y:S01]  /*5020*/  @!UP2 SYNCS.EXCH.64 URZ, [UR9+0xc008], UR4 ;  /* 0x00c0080409ffa5b2 */ /* 0x0000620008000100 */
[----:B------:R-:W-:Y:S01]  /*5030*/  SEL R68, R146, R85, !P4 ;  /* 0x0000005592447207 */ /* 0x000fe20006000000 */
[----:B------:R-:W-:Y:S01]  /*5040*/  IMAD R85, R170, R91, RZ ;  /* 0x0000005baa557224 */ /* 0x000fe200078e02ff */
[----:B------:R-:W-:Y:S01]  /*5050*/  LOP3.LUT R233, R20, 0x10, RZ, 0x3c, !PT ;  /* 0x0000001014e97812 */ /* 0x000fe200078e3cff */
[----:B------:R-:W1:Y:S01]  /*5060*/  LDCU UR12, c[0x0][0x3b0] ;  /* 0x00007600ff0c77ac */ /* 0x000e620008000800 */
[----:B------:R-:W-:-:S02]  /*5070*/  SEL R53, R146, R53, !P4 ;  /* 0x0000003592357207 */ /* 0x000fc40006000000 */
[C---:B------:R-:W-:Y:S01]  /*5080*/  SEL R55, R146.reuse, R55, !P4 ;  /* 0x0000003792377207 */ /* 0x040fe20006000000 */
[----:B--2---:R-:W-:Y:S01]  /*5090*/  STS.U8 [R20+UR9], R37 ;  /* 0x0000002514007988 */ /* 0x004fe20008000009 */
[C---:B------:R-:W-:Y:S01]  /*50a0*/  SEL R57, R146.reuse, R46, !P4 ;  /* 0x0000002e92397207 */ /* 0x040fe20006000000 */
[----:B------:R-:W-:Y:S01]  /*50b0*/  @!P6 IMAD.IADD R65, R65, 0x1, -R42 ;  /* 0x000000014141e824 */ /* 0x000fe200078e0a2a */
[----:B------:R-:W-:Y:S01]  /*50c0*/  SEL R80, R146, R79, !P4 ;  /* 0x0000004f92507207 */ /* 0x000fe20006000000 */
[----:B------:R-:W-:Y:S01]  /*50d0*/  STS.U8 [R20+UR9+0x400], R38 ;  /* 0x0004002614007988 */ /* 0x000fe20008000009 */
[----:B------:R-:W-:Y:S01]  /*50e0*/  LOP3.LUT R232, R20, 0x20, RZ, 0x3c, !PT ;  /* 0x0000002014e87812 */ /* 0x000fe200078e3cff */
[----:B------:R-:W-:Y:S01]  /*50f0*/  @!P5 IMAD.MOV R59, RZ, RZ, -R59 ;  /* 0x000000ffff3bd224 */ /* 0x000fe200078e0a3b */
[C---:B------:R-:W-:Y:S01]  /*5100*/  SEL R49, R146.reuse, R49, !P4 ;  /* 0x0000003192317207 */ /* 0x040fe20006000000 */
[----:B------:R-:W-:Y:S01]  /*5110*/  STS.U8 [R20+UR9+0xc00], R39 ;  /* 0x000c002714007988 */ /* 0x000fe20008000009 */
[C---:B------:R-:W-:Y:S01]  /*5120*/  SEL R25, R146.reuse, R73, !P4 ;  /* 0x0000004992197207 */ /* 0x040fe20006000000 */
[----:B0-----:R-:W0:Y:S02]  /*5130*/  LDCU UR5, c[0x0][0x3b0] ;  /* 0x00007600ff0577ac */ /* 0x001e240008000800 */
[----:B------:R-:W-:Y:S01]  /*5140*/  STS.U8 [R20+UR9+0x1000], R40 ;  /* 0x0010002814007988 */ /* 0x000fe20008000009 */
[----:B------:R-:W-:Y:S01]  /*5150*/  SEL R26, R146, R69, !P4 ;  /* 0x00000045921a7207 */ /* 0x000fe20006000000 */
[----:B------:R-:W-:Y:S01]  /*5160*/  VIADD R166, R86, 0x3f ;  /* 0x0000003f56a67836 */ /* 0x000fe20000000000 */
[C---:B------:R-:W-:Y:S01]  /*5170*/  SEL R44, R146.reuse, R181, !P4 ;  /* 0x000000b5922c7207 */ /* 0x040fe20006000000 */
[----:B------:R-:W-:Y:S01]  /*5180*/  STS.U8 [R20+UR9+0x1400], R41 ;  /* 0x0014002914007988 */ /* 0x000fe20008000009 */
[C---:B------:R-:W-:Y:S01]  /*5190*/  SEL R45, R146.reuse, R45, !P4 ;  /* 0x0000002d922d7207 */ /* 0x040fe20006000000 */
[----:B------:R-:W2:Y:S02]  /*51a0*/  LDCU UR4, c[0x0][0x3b0] ;  /* 0x00007600ff0477ac */ /* 0x000ea40008000800 */
[----:B------:R-:W-:Y:S04]  /*51b0*/  STS.U8 [R20+UR9+0x1800], R31 ;  /* 0x0018001f14007988 */ /* 0x000fe80008000009 */
[----:B------:R-:W-:Y:S04]  /*51c0*/  STS.U8 [R20+UR9+0x1c00], R35 ;  /* 0x001c002314007988 */ /* 0x000fe80008000009 */
[----:B------:R0:W-:Y:S04]  /*51d0*/  STS.U8 [R20+UR9+0x800], R34 ;  /* 0x0008002214007988 */ /* 0x0001e80008000009 */
[----:B------:R1:W2:Y:S01]  /*51e0*/  @!P0 LDG.E.U8 R100, desc[UR20][R22.64] ;  /* 0x0000001416648981 */ /* 0x0002a2000c1e1100 */
[----:B------:R-:W-:Y:S01]  /*51f0*/  IADD3 R79, P0, PT, R85, UR18, RZ ;  /* 0x00000012554f7c10 */ /* 0x000fe2000ff1e0ff */
[----:B------:R-:W-:Y:S01]  /*5200*/  @!P2 IMAD.MOV R65, RZ, RZ, -R65 ;  /* 0x000000ffff41a224 */ /* 0x000fe200078e0a41 */
[----:B------:R-:W-:Y:S01]  /*5210*/  SEL R46, R146, R177, !P4 ;  /* 0x000000b1922e7207 */ /* 0x000fe20006000000 */
[----:B------:R1:W-:Y:S01]  /*5220*/  STS.U8 [R233+UR9+0x1080], R30 ;  /* 0x0010801ee9007988 */ /* 0x0003e20008000009 */
[----:B0-----:R-:W-:Y:S01]  /*5230*/  IMAD R34, R53, UR6, RZ ;  /* 0x0000000635227c24 */ /* 0x001fe2000f8e02ff */
[----:B------:R-:W-:-:S02]  /*5240*/  LEA.HI.X.SX32 R85, R85, UR19, 0x1, P0 ;  /* 0x0000001355557c11 */ /* 0x000fc400080f0eff */
[----:B------:R-:W-:Y:S01]  /*5250*/  STS.U8 [R233+UR9+0x80], R33 ;  /* 0x00008021e9007988 */ /* 0x000fe20008000009 */
[C---:B------:R-:W-:Y:S01]  /*5260*/  SEL R43, R146.reuse, R173, !P4 ;  /* 0x000000ad922b7207 */ /* 0x040fe20006000000 */
[----:B------:R-:W-:Y:S01]  /*5270*/  IMAD R40, R49, UR6, RZ ;  /* 0x0000000631287c24 */ /* 0x000fe2000f8e02ff */
[----:B------:R-:W-:Y:S01]  /*5280*/  SEL R58, R146, R185, !P4 ;  /* 0x000000b9923a7207 */ /* 0x000fe20006000000 */
[----:B------:R-:W-:Y:S01]  /*5290*/  STS.U8 [R233+UR9+0x480], R36 ;  /* 0x00048024e9007988 */ /* 0x000fe20008000009 */
[----:B------:R-:W-:Y:S01]  /*52a0*/  IMAD R78, R25, UR6, RZ ;  /* 0x00000006194e7c24 */ /* 0x000fe2000f8e02ff */
[----:B------:R-:W-:Y:S01]  /*52b0*/  ISETP.GE.AND P6, PT, R54, RZ, PT ;  /* 0x000000ff3600720c */ /* 0x000fe20003fc6270 */
[----:B-1----:R-:W-:Y:S01]  /*52c0*/  IMAD R30, R55, UR6, RZ ;  /* 0x00000006371e7c24 */ /* 0x002fe2000f8e02ff */
[----:B------:R0:W-:Y:S01]  /*52d0*/  STS.U8 [R233+UR9+0x880], R32 ;  /* 0x00088020e9007988 */ /* 0x0001e20008000009 */
[----:B------:R-:W-:Y:S01]  /*52e0*/  IMAD R158, R26, UR6, RZ ;  /* 0x000000061a9e7c24 */ /* 0x000fe2000f8e02ff */
[----:B------:R-:W-:-:S02]  /*52f0*/  IADD3 R22, P0, PT, R34, R79, RZ ;  /* 0x0000004f22167210 */ /* 0x000fc40007f1e0ff */
[----:B------:R-:W-:Y:S04]  /*5300*/  STS.U8 [R233+UR9+0xc80], R29 ;  /* 0x000c801de9007988 */ /* 0x000fe80008000009 */
[----:B------:R-:W-:Y:S01]  /*5310*/  STS.U8 [R233+UR9+0x1480], R48 ;  /* 0x00148030e9007988 */ /* 0x000fe20008000009 */
[----:B------:R-:W-:Y:S01]  /*5320*/  SEL R42, R146, R63, !P4 ;  /* 0x0000003f922a7207 */ /* 0x000fe20006000000 */
[----:B0-----:R-:W-:Y:S02]  /*5330*/  IMAD R32, R57, UR6, RZ ;  /* 0x0000000639207c24 */ /* 0x001fe4000f8e02ff */
[----:B------:R0:W-:Y:S04]  /*5340*/  STS.U8 [R233+UR9+0x1880], R50 ;  /* 0x00188032e9007988 */ /* 0x0001e80008000009 */
[----:B------:R-:W-:Y:S01]  /*5350*/  STS.U8 [R233+UR9+0x1c80], R52 ;  /* 0x001c8034e9007988 */ /* 0x000fe20008000009 */
[----:B------:R-:W-:Y:S01]  /*5360*/  IMAD R44, R44, UR6, RZ ;  /* 0x000000062c2c7c24 */ /* 0x000fe2000f8e02ff */
[----:B------:R-:W-:-:S02]  /*5370*/  SEL R56, R146, R165, !P4 ;  /* 0x000000a592387207 */ /* 0x000fc40006000000 */
[C---:B------:R-:W-:Y:S01]  /*5380*/  SEL R51, R146.reuse, R51, !P4 ;  /* 0x0000003392337207 */ /* 0x040fe20006000000 */
[----:B-----5:R1:W-:Y:S01]  /*5390*/  STS.U8 [R232+UR9+0x100], R24 ;  /* 0x00010018e8007988 */ /* 0x0203e20008000009 */
[----:B------:R-:W-:Y:S01]  /*53a0*/  SEL R54, R146, R169, !P4 ;  /* 0x000000a992367207 */ /* 0x000fe20006000000 */
[----:B------:R-:W-:Y:S01]  /*53b0*/  IMAD R46, R46, UR6, RZ ;  /* 0x000000062e2e7c24 */ /* 0x000fe2000f8e02ff */
[----:B------:R-:W-:Y:S01]  /*53c0*/  LEA.HI.X.SX32 R23, R34, R85, 0x1, P0 ;  /* 0x0000005522177211 */ /* 0x000fe200000f0eff */
[----:B0-----:R-:W-:Y:S01]  /*53d0*/  IMAD R50, R43, UR14, RZ ;  /* 0x0000000e2b327c24 */ /* 0x001fe2000f8e02ff */
[----:B------:R-:W-:Y:S02]  /*53e0*/  IADD3 R25, P1, PT, R32, R79, RZ ;  /* 0x0000004f20197210 */ /* 0x000fe40007f3e0ff */
[C---:B------:R-:W-:Y:S02]  /*53f0*/  SEL R62, R146.reuse, R161, !P4 ;  /* 0x000000a1923e7207 */ /* 0x040fe40006000000 */
[----:B------:R-:W-:-:S02]  /*5400*/  SEL R64, R146, R67, !P4 ;  /* 0x0000004392407207 */ /* 0x000fc40006000000 */
[----:B------:R-:W-:Y:S01]  /*5410*/  SEL R70, R146, R153, !P4 ;  /* 0x0000009992467207 */ /* 0x000fe20006000000 */
[----:B------:R-:W-:Y:S01]  /*5420*/  IMAD R68, R68, UR29, RZ ;  /* 0x0000001d44447c24 */ /* 0x000fe2000f8e02ff */
[-C--:B-1----:R-:W-:Y:S01]  /*5430*/  IADD3 R24, P2, PT, R30, R79.reuse, RZ ;  /* 0x0000004f1e187210 */ /* 0x082fe20007f5e0ff */
[----:B------:R-:W-:Y:S01]  /*5440*/  IMAD R52, R45, UR7, RZ ;  /* 0x000000072d347c24 */ /* 0x000fe2000f8e02ff */
[----:B------:R-:W-:Y:S02]  /*5450*/  IADD3 R26, P0, PT, R78, R79, RZ ;  /* 0x0000004f4e1a7210 */ /* 0x000fe40007f1e0ff */
[C---:B------:R-:W-:Y:S02]  /*5460*/  SEL R74, R146.reuse, R83, !P4 ;  /* 0x00000053924a7207 */ /* 0x040fe40006000000 */
[C---:B------:R-:W-:Y:S02]  /*5470*/  SEL R47, R146.reuse, R47, !P4 ;  /* 0x0000002f922f7207 */ /* 0x040fe40006000000 */
[----:B------:R-:W-:-:S02]  /*5480*/  SEL R60, R146, R157, !P4 ;  /* 0x0000009d923c7207 */ /* 0x000fc40006000000 */
[C---:B------:R-:W-:Y:S02]  /*5490*/  SEL R66, R146.reuse, R149, !P4 ;  /* 0x0000009592427207 */ /* 0x040fe40006000000 */
[C---:B------:R-:W-:Y:S02]  /*54a0*/  SEL R72, R146.reuse, R81, !P4 ;  /* 0x0000005192487207 */ /* 0x040fe40006000000 */
[C---:B------:R-:W-:Y:S02]  /*54b0*/  SEL R82, R146.reuse, R77, !P4 ;  /* 0x0000004d92527207 */ /* 0x040fe40006000000 */
[C---:B------:R-:W-:Y:S02]  /*54c0*/  SEL R150, R146.reuse, R75, !P4 ;  /* 0x0000004b92967207 */ /* 0x040fe40006000000 */
[C---:B------:R-:W-:Y:S02]  /*54d0*/  SEL R84, R146.reuse, R71, !P4 ;  /* 0x0000004792547207 */ /* 0x040fe40006000000 */
[----:B------:R-:W-:Y:S01]  /*54e0*/  SEL R27, R146, R27, !P4 ;  /* 0x0000001b921b7207 */ /* 0x000fe20006000000 */
[----:B------:R-:W-:Y:S01]  /*54f0*/  IMAD R80, R80, UR30, RZ ;  /* 0x0000001e50507c24 */ /* 0x000fe2000f8e02ff */
[----:B------:R-:W-:Y:S01]  /*5500*/  LEA.HI.X.SX32 R30, R30, R85, 0x1, P2 ;  /* 0x000000551e1e7211 */ /* 0x000fe200010f0eff */
[----:B------:R-:W0:Y:S01]  /*5510*/  LDCU UR18, c[0x0][0x3b0] ;  /* 0x00007600ff1277ac */ /* 0x000e220008000800 */
[----:B------:R-:W-:-:S02]  /*5520*/  IADD3 R29, P5, PT, R40, R79, RZ ;  /* 0x0000004f281d7210 */ /* 0x000fc40007fbe0ff */
[----:B------:R-:W-:Y:S01]  /*5530*/  IADD3 R31, P2, PT, R158, R79, RZ ;  /* 0x0000004f9e1f7210 */ /* 0x000fe20007f5e0ff */
[----:B------:R-:W-:Y:S01]  /*5540*/  IMAD R36, R58, UR6, RZ ;  /* 0x000000063a247c24 */ /* 0x000fe2000f8e02ff */
[----:B------:R-:W-:Y:S01]  /*5550*/  LEA.HI.X.SX32 R32, R32, R85, 0x1, P1 ;  /* 0x0000005520207211 */ /* 0x000fe200008f0eff */
[----:B------:R-:W-:Y:S01]  /*5560*/  IMAD R58, R42, UR22, RZ ;  /* 0x000000162a3a7c24 */ /* 0x000fe2000f8e02ff */
[----:B------:R-:W-:Y:S01]  /*5570*/  IADD3 R33, P1, PT, R44, R79, RZ ;  /* 0x0000004f2c217210 */ /* 0x000fe20007f3e0ff */
[----:B------:R-:W-:Y:S01]  /*5580*/  IMAD R54, R54, UR15, RZ ;  /* 0x0000000f36367c24 */ /* 0x000fe2000f8e02ff */
[-C--:B------:R-:W-:Y:S01]  /*5590*/  LEA.HI.X.SX32 R34, R78, R85.reuse, 0x1, P0 ;  /* 0x000000554e227211 */ /* 0x080fe200000f0eff */
[----:B------:R-:W-:Y:S01]  /*55a0*/  IMAD R56, R56, UR23, RZ ;  /* 0x0000001738387c24 */ /* 0x000fe2000f8e02ff */
[-C--:B------:R-:W-:Y:S02]  /*55b0*/  LEA.HI.X.SX32 R40, R40, R85.reuse, 0x1, P5 ;  /* 0x0000005528287211 */ /* 0x080fe400028f0eff */
[----:B------:R-:W-:-:S02]  /*55c0*/  LEA.HI.X.SX32 R42, R158, R85, 0x1, P2 ;  /* 0x000000559e2a7211 */ /* 0x000fc400010f0eff */
[-C--:B------:R-:W-:Y:S02]  /*55d0*/  IADD3 R35, P0, PT, R46, R79.reuse, RZ ;  /* 0x0000004f2e237210 */ /* 0x080fe40007f1e0ff */
[-C--:B------:R-:W-:Y:S02]  /*55e0*/  IADD3 R41, P5, PT, R52, R79.reuse, RZ ;  /* 0x0000004f34297210 */ /* 0x080fe40007fbe0ff */
[----:B------:R-:W-:Y:S01]  /*55f0*/  IADD3 R43, P2, PT, R50, R79, RZ ;  /* 0x0000004f322b7210 */ /* 0x000fe20007f5e0ff */
[----:B------:R-:W-:Y:S01]  /*5600*/  IMAD R38, R51, UR6, RZ ;  /* 0x0000000633267c24 */ /* 0x000fe2000f8e02ff */
[----:B------:R-:W-:Y:S01]  /*5610*/  LEA.HI.X.SX32 R44, R44, R85, 0x1, P1 ;  /* 0x000000552c2c7211 */ /* 0x000fe200008f0eff */
[----:B------:R-:W-:Y:S01]  /*5620*/  IMAD R62, R62, UR24, RZ ;  /* 0x000000183e3e7c24 */ /* 0x000fe2000f8e02ff */
[----:B------:R-:W-:Y:S01]  /*5630*/  IADD3 R45, P1, PT, R54, R79, RZ ;  /* 0x0000004f362d7210 */ /* 0x000fe20007f3e0ff */
[----:B------:R-:W-:Y:S01]  /*5640*/  IMAD R64, R64, UR26, RZ ;  /* 0x0000001a40407c24 */ /* 0x000fe2000f8e02ff */
[----:B------:R-:W-:-:S02]  /*5650*/  LEA.HI.X.SX32 R46, R46, R85, 0x1, P0 ;  /* 0x000000552e2e7211 */ /* 0x000fc400000f0eff */
[-C--:B------:R-:W-:Y:S02]  /*5660*/  LEA.HI.X.SX32 R49, R52, R85.reuse, 0x1, P5 ;  /* 0x0000005534317211 */ /* 0x080fe400028f0eff */
[----:B------:R-:W-:Y:S02]  /*5670*/  LEA.HI.X.SX32 R50, R50, R85, 0x1, P2 ;  /* 0x0000005532327211 */ /* 0x000fe400010f0eff */
[-C--:B------:R-:W-:Y:S02]  /*5680*/  IADD3 R51, P0, PT, R58, R79.reuse, RZ ;  /* 0x0000004f3a337210 */ /* 0x080fe40007f1e0ff */
[----:B------:R-:W-:Y:S01]  /*5690*/  IADD3 R52, P2, PT, R56, R79, RZ ;  /* 0x0000004f38347210 */ /* 0x000fe20007f5e0ff */
[----:B------:R-:W-:Y:S01]  /*56a0*/  @!P6 IMAD.MOV R61, RZ, RZ, -R61 ;  /* 0x000000ffff3de224 */ /* 0x000fe200078e0a3d */
[-C--:B------:R-:W-:Y:S01]  /*56b0*/  LEA.HI.X.SX32 R53, R54, R85.reuse, 0x1, P1 ;  /* 0x0000005536357211 */ /* 0x080fe200008f0eff */
[----:B------:R-:W-:Y:S01]  /*56c0*/  IMAD R70, R70, UR27, RZ ;  /* 0x0000001b46467c24 */ /* 0x000fe2000f8e02ff */
[----:B------:R-:W-:-:S02]  /*56d0*/  LEA.HI.X.SX32 R54, R58, R85, 0x1, P0 ;  /* 0x000000553a367211 */ /* 0x000fc400000f0eff */
[----:B------:R-:W-:Y:S02]  /*56e0*/  LEA.HI.X.SX32 R55, R56, R85, 0x1, P2 ;  /* 0x0000005538377211 */ /* 0x000fe400010f0eff */
[----:B------:R-:W-:Y:S02]  /*56f0*/  SEL R76, R146, R65, !P4 ;  /* 0x00000041924c7207 */ /* 0x000fe40006000000 */
[-C--:B------:R-:W-:Y:S02]  /*5700*/  IADD3 R56, P0, PT, R62, R79.reuse, RZ ;  /* 0x0000004f3e387210 */ /* 0x080fe40007f1e0ff */
[----:B------:R-:W-:Y:S02]  /*5710*/  IADD3 R58, P2, PT, R64, R79, RZ ;  /* 0x0000004f403a7210 */ /* 0x000fe40007f5e0ff */
[C---:B------:R-:W-:Y:S02]  /*5720*/  SEL R154, R146.reuse, R61, !P4 ;  /* 0x0000003d929a7207 */ /* 0x040fe40006000000 */
[----:B------:R-:W-:Y:S01]  /*5730*/  SEL R146, R146, R59, !P4 ;  /* 0x0000003b92927207 */ /* 0x000fe20006000000 */
[----:B------:R-:W-:Y:S01]  /*5740*/  IMAD R74, R74, UR5, RZ ;  /* 0x000000054a4a7c24 */ /* 0x000fe2000f8e02ff */
[-C--:B------:R-:W-:Y:S01]  /*5750*/  LEA.HI.X.SX32 R59, R62, R85.reuse, 0x1, P0 ;  /* 0x000000553e3b7211 */ /* 0x080fe200000f0eff */
[----:B------:R-:W-:Y:S01]  /*5760*/  IMAD R76, R76, UR12, RZ ;  /* 0x0000000c4c4c7c24 */ /* 0x000fe2000f8e02ff */
[----:B------:R-:W-:-:S02]  /*5770*/  LEA.HI.X.SX32 R61, R64, R85, 0x1, P2 ;  /* 0x00000055403d7211 */ /* 0x000fc400010f0eff */
[-C--:B------:R-:W-:Y:S02]  /*5780*/  IADD3 R62, P0, PT, R70, R79.reuse, RZ ;  /* 0x0000004f463e7210 */ /* 0x080fe40007f1e0ff */
[----:B------:R-:W-:Y:S02]  /*5790*/  IADD3 R64, P2, PT, R68, R79, RZ ;  /* 0x0000004f44407210 */ /* 0x000fe40007f5e0ff */
[-C--:B------:R-:W-:Y:S02]  /*57a0*/  LEA.HI.X.SX32 R65, R70, R85.reuse, 0x1, P0 ;  /* 0x0000005546417211 */ /* 0x080fe400000f0eff */
[----:B------:R-:W-:Y:S02]  /*57b0*/  LEA.HI.X.SX32 R67, R68, R85, 0x1, P2 ;  /* 0x0000005544437211 */ /* 0x000fe400010f0eff */
[-C--:B------:R-:W-:Y:S02]  /*57c0*/  IADD3 R68, P0, PT, R76, R79.reuse, RZ ;  /* 0x0000004f4c447210 */ /* 0x080fe40007f1e0ff */
[----:B------:R-:W-:-:S02]  /*57d0*/  IADD3 R70, P2, PT, R74, R79, RZ ;  /* 0x0000004f4a467210 */ /* 0x000fc40007f5e0ff */
[-C--:B------:R-:W-:Y:S02]  /*57e0*/  LEA.HI.X.SX32 R71, R76, R85.reuse, 0x1, P0 ;  /* 0x000000554c477211 */ /* 0x080fe400000f0eff */
[----:B------:R-:W-:Y:S02]  /*57f0*/  LEA.HI.X.SX32 R73, R74, R85, 0x1, P2 ;  /* 0x000000554a497211 */ /* 0x000fe400010f0eff */
[----:B------:R-:W-:-:S04]  /*5800*/  IADD3 R74, P0, PT, R80, R79, RZ ;  /* 0x0000004f504a7210 */ /* 0x000fc80007f1e0ff */
[----:B------:R-:W-:Y:S02]  /*5810*/  LEA.HI.X.SX32 R80, R80, R85, 0x1, P0 ;  /* 0x0000005550507211 */ /* 0x000fe400000f0eff */
[----:B------:R-:W-:-:S04]  /*5820*/  ISETP.GT.AND P0, PT, R166, 0x3f, PT ;  /* 0x0000003fa600780c */ /* 0x000fc80003f04270 */
[----:B------:R-:W-:Y:S02]  /*5830*/  ISETP.LT.AND P0, PT, R170, R86, P0 ;  /* 0x00000056aa00720c */ /* 0x000fe40000701270 */
[----:B------:R-:W-:-:S04]  /*5840*/  SHF.R.S32.HI R86, RZ, 0x7, R103 ;  /* 0x00000007ff567819 */ /* 0x000fc80000011467 */
[----:B------:R-:W-:Y:S01]  /*5850*/  SGXT R86, R86, 0x1 ;  /* 0x000000015656781a */ /* 0x000fe20000000200 */
[----:B------:R-:W-:-:S03]  /*5860*/  IMAD R162, R27, UR6, RZ ;  /* 0x000000061ba27c24 */ /* 0x000fc6000f8e02ff */
[----:B------:R-:W-:Y:S02]  /*5870*/  LOP3.LUT R86, R86, 0x90, RZ, 0xc0, !PT ;  /* 0x0000009056567812 */ /* 0x000fe400078ec0ff */
[----:B------:R-:W-:Y:S01]  /*5880*/  IADD3 R27, P4, PT, R36, R79, RZ ;  /* 0x0000004f241b7210 */ /* 0x000fe20007f9e0ff */
[----:B----4-:R1:W-:Y:S01]  /*5890*/  STS.U8 [R232+UR9+0xd00], R89 ;  /* 0x000d0059e8007988 */ /* 0x0103e20008000009 */
[--C-:B------:R-:W-:Y:S02]  /*58a0*/  LOP3.LUT R86, R86, 0x7f, R103.reuse, 0x78, !PT ;  /* 0x0000007f56567812 */ /* 0x100fe400078e7867 */
[----:B------:R-:W-:Y:S01]  /*58b0*/  PRMT R103, RZ, 0x7610, R103 ;  /* 0x00007610ff677816 */ /* 0x000fe20000000067 */
[----:B------:R4:W-:Y:S01]  /*58c0*/  STS.U8 [R232+UR9+0x1100], R88 ;  /* 0x00110058e8007988 */ /* 0x0009e20008000009 */
[----:B------:R-:W-:Y:S01]  /*58d0*/  LEA.HI.X.SX32 R36, R36, R85, 0x1, P4 ;  /* 0x0000005524247211 */ /* 0x000fe200020f0eff */
[----:B-1----:R-:W-:Y:S02]  /*58e0*/  @P0 IMAD.MOV.U32 R89, RZ, RZ, R32 ;  /* 0x000000ffff590224 */ /* 0x002fe400078e0020 */
[----:B----4-:R-:W-:Y:S01]  /*58f0*/  @P0 IMAD.MOV.U32 R88, RZ, RZ, R25 ;  /* 0x000000ffff580224 */ /* 0x010fe200078e0019 */
[----:B------:R1:W-:Y:S04]  /*5900*/  STS.U8 [R232+UR9+0x1500], R105 ;  /* 0x00150069e8007988 */ /* 0x0003e80008000009 */
[----:B------:R4:W5:Y:S01]  /*5910*/  @P0 LDG.E.U8 R103, desc[UR20][R88.64] ;  /* 0x0000001458670981 */ /* 0x000962000c1e1100 */
[----:B------:R-:W-:Y:S01]  /*5920*/  IMAD R48, R47, UR6, RZ ;  /* 0x000000062f307c24 */ /* 0x000fe2000f8e02ff */
[----:B-1----:R-:W-:Y:S01]  /*5930*/  PRMT R105, RZ, 0x7610, R105 ;  /* 0x00007610ff697816 */ /* 0x002fe20000000069 */
[----:B----4-:R-:W-:-:S02]  /*5940*/  @P0 IMAD.MOV.U32 R88, RZ, RZ, R27 ;  /* 0x000000ffff580224 */ /* 0x010fc400078e001b */
[----:B------:R-:W-:Y:S01]  /*5950*/  @P0 IMAD.MOV.U32 R89, RZ, RZ, R36 ;  /* 0x000000ffff590224 */ /* 0x000fe200078e0024 */
[----:B------:R1:W-:Y:S01]  /*5960*/  STS.U8 [R232+UR9+0x1900], R107 ;  /* 0x0019006be8007988 */ /* 0x0003e20008000009 */
[----:B------:R-:W-:-:S03]  /*5970*/  LOP3.LUT R231, R20, 0x30, RZ, 0x3c, !PT ;  /* 0x0000003014e77812 */ /* 0x000fc600078e3cff */
[----:B------:R4:W3:Y:S01]  /*5980*/  @P0 LDG.E.U8 R105, desc[UR20][R88.64] ;  /* 0x0000001458690981 */ /* 0x0008e2000c1e1100 */
[C---:B------:R-:W-:Y:S02]  /*5990*/  IADD3 R37, P4, PT, R48.reuse, R79, RZ ;  /* 0x0000004f30257210 */ /* 0x040fe40007f9e0ff */
[----:B-1----:R-:W-:Y:S01]  /*59a0*/  PRMT R107, RZ, 0x7610, R107 ;  /* 0x00007610ff6b7816 */ /* 0x002fe2000000006b */
[----:B------:R-:W-:Y:S01]  /*59b0*/  STS.U8 [R232+UR9+0x500], R28 ;  /* 0x0005001ce8007988 */ /* 0x000fe20008000009 */
[----:B----4-:R-:W-:Y:S02]  /*59c0*/  @P0 IMAD.MOV.U32 R88, RZ, RZ, R29 ;  /* 0x000000ffff580224 */ /* 0x010fe400078e001d */
[----:B------:R-:W-:Y:S01]  /*59d0*/  @P0 IMAD.MOV.U32 R89, RZ, RZ, R40 ;  /* 0x000000ffff590224 */ /* 0x000fe200078e0028 */
[----:B------:R-:W-:Y:S04]  /*59e0*/  STS.U8 [R232+UR9+0x900], R101 ;  /* 0x00090065e8007988 */ /* 0x000fe80008000009 */
[----:B------:R-:W-:Y:S01]  /*59f0*/  STS.U8 [R232+UR9+0x1d00], R145 ;  /* 0x001d0091e8007988 */ /* 0x000fe20008000009 */
[----:B------:R-:W-:-:S03]  /*5a00*/  LEA.HI.X.SX32 R47, R48, R85, 0x1, P4 ;  /* 0x00000055302f7211 */ /* 0x000fc600020f0eff */
[----:B------:R1:W-:Y:S04]  /*5a10*/  STS.U8 [R231+UR9+0x180], R109 ;  /* 0x0001806de7007988 */ /* 0x0003e80008000009 */
[----:B------:R4:W3:Y:S01]  /*5a20*/  @P0 LDG.E.U8 R107, desc[UR20][R88.64] ;  /* 0x00000014586b0981 */ /* 0x0008e2000c1e1100 */
[----:B-1----:R-:W-:Y:S01]  /*5a30*/  PRMT R109, RZ, 0x7610, R109 ;  /* 0x00007610ff6d7816 */ /* 0x002fe2000000006d */
[----:B----4-:R-:W-:Y:S02]  /*5a40*/  @P0 IMAD.MOV.U32 R88, RZ, RZ, R33 ;  /* 0x000000ffff580224 */ /* 0x010fe400078e0021 */
[----:B------:R-:W-:Y:S01]  /*5a50*/  @P0 IMAD.MOV.U32 R89, RZ, RZ, R44 ;  /* 0x000000ffff590224 */ /* 0x000fe200078e002c */
[----:B------:R1:W-:Y:S04]  /*5a60*/  STS.U8 [R231+UR9+0x580], R111 ;  /* 0x0005806fe7007988 */ /* 0x0003e80008000009 */
[----:B------:R4:W3:Y:S01]  /*5a70*/  @P0 LDG.E.U8 R109, desc[UR20][R88.64] ;  /* 0x00000014586d0981 */ /* 0x0008e2000c1e1100 */
[----:B-1----:R-:W-:Y:S01]  /*5a80*/  PRMT R111, RZ, 0x7610, R111 ;  /* 0x00007610ff6f7816 */ /* 0x002fe2000000006f */
[----:B----4-:R-:W-:-:S02]  /*5a90*/  @P0 IMAD.MOV.U32 R88, RZ, RZ, R37 ;  /* 0x000000ffff580224 */ /* 0x010fc400078e0025 */
[----:B------:R-:W-:Y:S01]  /*5aa0*/  @P0 IMAD.MOV.U32 R89, RZ, RZ, R47 ;  /* 0x000000ffff590224 */ /* 0x000fe200078e002f */
[----:B------:R1:W-:Y:S04]  /*5ab0*/  STS.U8 [R231+UR9+0x980], R113 ;  /* 0x00098071e7007988 */ /* 0x0003e80008000009 */
[----:B------:R4:W3:Y:S01]  /*5ac0*/  @P0 LDG.E.U8 R111, desc[UR20][R88.64] ;  /* 0x00000014586f0981 */ /* 0x0008e2000c1e1100 */
[----:B------:R-:W-:Y:S01]  /*5ad0*/  IMAD R60, R60, UR25, RZ ;  /* 0x000000193c3c7c24 */ /* 0x000fe2000f8e02ff */
[----:B-1----:R-:W-:Y:S01]  /*5ae0*/  PRMT R113, RZ, 0x7610, R113 ;  /* 0x00007610ff717816 */ /* 0x002fe20000000071 */
[----:B----4-:R-:W-:Y:S02]  /*5af0*/  @P0 IMAD.MOV.U32 R88, RZ, RZ, R41 ;  /* 0x000000ffff580224 */ /* 0x010fe400078e0029 */
[----:B------:R-:W-:Y:S01]  /*5b00*/  @P0 IMAD.MOV.U32 R89, RZ, RZ, R49 ;  /* 0x000000ffff590224 */ /* 0x000fe200078e0031 */
[----:B------:R1:W-:Y:S04]  /*5b10*/  STS.U8 [R231+UR9+0xd80], R115 ;  /* 0x000d8073e7007988 */ /* 0x0003e80008000009 */
[----:B------:R4:W3:Y:S01]  /*5b20*/  @P0 LDG.E.U8 R113, desc[UR20][R88.64] ;  /* 0x0000001458710981 */ /* 0x0008e2000c1e1100 */
[----:B------:R-:W-:-:S02]  /*5b30*/  IADD3 R57, P1, PT, R60, R79, RZ ;  /* 0x0000004f3c397210 */ /* 0x000fc40007f3e0ff */
[----:B-1----:R-:W-:Y:S01]  /*5b40*/  PRMT R115, RZ, 0x7610, R115 ;  /* 0x00007610ff737816 */ /* 0x002fe20000000073 */
[----:B----4-:R-:W-:Y:S02]  /*5b50*/  @P0 IMAD.MOV.U32 R88, RZ, RZ, R45 ;  /* 0x000000ffff580224 */ /* 0x010fe400078e002d */
[----:B------:R-:W-:Y:S01]  /*5b60*/  @P0 IMAD.MOV.U32 R89, RZ, RZ, R53 ;  /* 0x000000ffff590224 */ /* 0x000fe200078e0035 */
[----:B------:R1:W-:Y:S01]  /*5b70*/  STS.U8 [R231+UR9+0x1180], R118 ;  /* 0x00118076e7007988 */ /* 0x0003e20008000009 */
[----:B------:R-:W-:-:S03]  /*5b80*/  LEA.HI.X.SX32 R60, R60, R85, 0x1, P1 ;  /* 0x000000553c3c7211 */ /* 0x000fc600008f0eff */
[----:B------:R4:W3:Y:S01]  /*5b90*/  @P0 LDG.E.U8 R115, desc[UR20][R88.64] ;  /* 0x0000001458730981 */ /* 0x0008e2000c1e1100 */
[----:B-1----:R-:W-:Y:S01]  /*5ba0*/  PRMT R118, RZ, 0x7610, R118 ;  /* 0x00007610ff767816 */ /* 0x002fe20000000076 */
[----:B----4-:R-:W-:Y:S02]  /*5bb0*/  @P0 IMAD.MOV.U32 R88, RZ, RZ, R52 ;  /* 0x000000ffff580224 */ /* 0x010fe400078e0034 */
[----:B------:R-:W-:Y:S01]  /*5bc0*/  @P0 IMAD.MOV.U32 R89, RZ, RZ, R55 ;  /* 0x000000ffff590224 */ /* 0x000fe200078e0037 */
[----:B------:R1:W-:Y:S01]  /*5bd0*/  STS.U8 [R231+UR9+0x1580], R120 ;  /* 0x00158078e7007988 */ /* 0x0003e20008000009 */
[----:B------:R-:W-:-:S03]  /*5be0*/  IMAD R66, R66, UR28, RZ ;  /* 0x0000001c42427c24 */ /* 0x000fc6000f8e02ff */
[----:B------:R4:W3:Y:S01]  /*5bf0*/  @P0 LDG.E.U8 R118, desc[UR20][R88.64] ;  /* 0x0000001458760981 */ /* 0x0008e2000c1e1100 */
[----:B--2---:R-:W-:Y:S01]  /*5c00*/  IMAD R72, R72, UR4, RZ ;  /* 0x0000000448487c24 */ /* 0x004fe2000f8e02ff */
[----:B-1----:R-:W-:Y:S01]  /*5c10*/  PRMT R120, RZ, 0x7610, R120 ;  /* 0x00007610ff787816 */ /* 0x002fe20000000078 */
[----:B----4-:R-:W-:Y:S02]  /*5c20*/  @P0 IMAD.MOV.U32 R88, RZ, RZ, R57 ;  /* 0x000000ffff580224 */ /* 0x010fe400078e0039 */
[----:B------:R-:W-:Y:S01]  /*5c30*/  @P0 IMAD.MOV.U32 R89, RZ, RZ, R60 ;  /* 0x000000ffff590224 */ /* 0x000fe200078e003c */
[----:B------:R-:W-:Y:S01]  /*5c40*/  IADD3 R63, P1, PT, R66, R79, RZ ;  /* 0x0000004f423f7210 */ /* 0x000fe20007f3e0ff */
[----:B------:R1:W-:Y:S01]  /*5c50*/  STS.U8 [R231+UR9+0x1980], R122 ;  /* 0x0019807ae7007988 */ /* 0x0003e20008000009 */
[----:B------:R-:W-:-:S03]  /*5c60*/  LOP3.LUT R227, R20, 0x40, RZ, 0x3c, !PT ;  /* 0x0000004014e37812 */ /* 0x000fc600078e3cff */
[----:B------:R2:W4:Y:S01]  /*5c70*/  @P0 LDG.E.U8 R120, desc[UR20][R88.64] ;  /* 0x0000001458780981 */ /* 0x000522000c1e1100 */
[----:B------:R-:W-:Y:S02]  /*5c80*/  LEA.HI.X.SX32 R66, R66, R85, 0x1, P1 ;  /* 0x0000005542427211 */ /* 0x000fe400008f0eff */
[----:B-1----:R-:W-:Y:S01]  /*5c90*/  PRMT R122, RZ, 0x7610, R122 ;  /* 0x00007610ff7a7816 */ /* 0x002fe2000000007a */
[----:B------:R-:W-:Y:S01]  /*5ca0*/  STS.U8 [R231+UR9+0x1d80], R142 ;  /* 0x001d808ee7007988 */ /* 0x000fe20008000009 */
[----:B--2---:R-:W-:Y:S02]  /*5cb0*/  @P0 IMAD.MOV.U32 R88, RZ, RZ, R62 ;  /* 0x000000ffff580224 */ /* 0x004fe400078e003e */
[----:B------:R-:W-:Y:S01]  /*5cc0*/  @P0 IMAD.MOV.U32 R89, RZ, RZ, R65 ;  /* 0x000000ffff590224 */ /* 0x000fe200078e0041 */
[C---:B------:R-:W-:Y:S01]  /*5cd0*/  IADD3 R69, P1, PT, R72.reuse, R79, RZ ;  /* 0x0000004f48457210 */ /* 0x040fe20007f3e0ff */
[----:B------:R1:W-:Y:S04]  /*5ce0*/  STS.U8 [R227+UR9+0x200], R124 ;  /* 0x0002007ce3007988 */ /* 0x0003e80008000009 */
[----:B------:R2:W3:Y:S01]  /*5cf0*/  @P0 LDG.E.U8 R122, desc[UR20][R88.64] ;  /* 0x00000014587a0981 */ /* 0x0004e2000c1e1100 */
[----:B------:R-:W-:-:S02]  /*5d00*/  LEA.HI.X.SX32 R72, R72, R85, 0x1, P1 ;  /* 0x0000005548487211 */ /* 0x000fc400008f0eff */
[----:B-1----:R-:W-:Y:S01]  /*5d10*/  PRMT R124, RZ, 0x7610, R124 ;  /* 0x00007610ff7c7816 */ /* 0x002fe2000000007c */
[----:B--2---:R-:W-:Y:S02]  /*5d20*/  @P0 IMAD.MOV.U32 R88, RZ, RZ, R64 ;  /* 0x000000ffff580224 */ /* 0x004fe400078e0040 */
[----:B------:R-:W-:Y:S01]  /*5d30*/  @P0 IMAD.MOV.U32 R89, RZ, RZ, R67 ;  /* 0x000000ffff590224 */ /* 0x000fe200078e0043 */
[----:B------:R1:W-:Y:S01]  /*5d40*/  STS.U8 [R227+UR9+0x600], R125 ;  /* 0x0006007de3007988 */ /* 0x0003e20008000009 */
[----:B------:R-:W-:-:S03]  /*5d50*/  IMAD R82, R82, UR32, RZ ;  /* 0x0000002052527c24 */ /* 0x000fc6000f8e02ff */
[----:B------:R2:W3:Y:S01]  /*5d60*/  @P0 LDG.E.U8 R124, desc[UR20][R88.64] ;  /* 0x00000014587c0981 */ /* 0x0004e2000c1e1100 */
[----:B------:R-:W-:Y:S01]  /*5d70*/  IMAD R84, R84, UR34, RZ ;  /* 0x0000002254547c24 */ /* 0x000fe2000f8e02ff */
[C---:B------:R-:W-:Y:S02]  /*5d80*/  IADD3 R76, P2, PT, R82.reuse, R79, RZ ;  /* 0x0000004f524c7210 */ /* 0x040fe40007f5e0ff */
[----:B-1----:R-:W-:Y:S01]  /*5d90*/  PRMT R125, RZ, 0x7610, R125 ;  /* 0x00007610ff7d7816 */ /* 0x002fe2000000007d */
[----:B--2---:R-:W-:Y:S02]  /*5da0*/  @P0 IMAD.MOV.U32 R88, RZ, RZ, R69 ;  /* 0x000000ffff580224 */ /* 0x004fe400078e0045 */
[----:B------:R-:W-:Y:S01]  /*5db0*/  @P0 IMAD.MOV.U32 R89, RZ, RZ, R72 ;  /* 0x000000ffff590224 */ /* 0x000fe200078e0048 */
[----:B------:R1:W-:Y:S01]  /*5dc0*/  STS.U8 [R227+UR9+0xa00], R127 ;  /* 0x000a007fe3007988 */ /* 0x0003e20008000009 */
[----:B------:R-:W-:-:S03]  /*5dd0*/  LEA.HI.X.SX32 R82, R82, R85, 0x1, P2 ;  /* 0x0000005552527211 */ /* 0x000fc600010f0eff */
[----:B------:R2:W3:Y:S01]  /*5de0*/  @P0 LDG.E.U8 R125, desc[UR20][R88.64] ;  /* 0x00000014587d0981 */ /* 0x0004e2000c1e1100 */
[C---:B------:R-:W-:Y:S02]  /*5df0*/  IADD3 R78, P5, PT, R84.reuse, R79, RZ ;  /* 0x0000004f544e7210 */ /* 0x040fe40007fbe0ff */
[----:B-1----:R-:W-:Y:S01]  /*5e00*/  PRMT R127, RZ, 0x7610, R127 ;  /* 0x00007610ff7f7816 */ /* 0x002fe2000000007f */
[----:B--2---:R-:W-:Y:S02]  /*5e10*/  @P0 IMAD.MOV.U32 R88, RZ, RZ, R74 ;  /* 0x000000ffff580224 */ /* 0x004fe400078e004a */
[----:B------:R-:W-:Y:S01]  /*5e20*/  @P0 IMAD.MOV.U32 R89, RZ, RZ, R80 ;  /* 0x000000ffff590224 */ /* 0x000fe200078e0050 */
[----:B------:R1:W-:Y:S01]  /*5e30*/  STS.U8 [R227+UR9+0xe00], R129 ;  /* 0x000e0081e3007988 */ /* 0x0003e20008000009 */
[----:B------:R-:W-:-:S03]  /*5e40*/  LEA.HI.X.SX32 R84, R84, R85, 0x1, P5 ;  /* 0x0000005554547211 */ /* 0x000fc600028f0eff */
[----:B------:R2:W3:Y:S01]  /*5e50*/  @P0 LDG.E.U8 R127, desc[UR20][R88.64] ;  /* 0x00000014587f0981 */ /* 0x0004e2000c1e1100 */
[----:B-1----:R-:W-:Y:S01]  /*5e60*/  PRMT R129, RZ, 0x7610, R129 ;  /* 0x00007610ff817816 */ /* 0x002fe20000000081 */
[----:B--2---:R-:W-:Y:S02]  /*5e70*/  @P0 IMAD.MOV.U32 R88, RZ, RZ, R76 ;  /* 0x000000ffff580224 */ /* 0x004fe400078e004c */
[----:B------:R-:W-:Y:S01]  /*5e80*/  @P0 IMAD.MOV.U32 R89, RZ, RZ, R82 ;  /* 0x000000ffff590224 */ /* 0x000fe200078e0052 */
[----:B------:R1:W-:Y:S04]  /*5e90*/  STS.U8 [R227+UR9+0x1200], R141 ;  /* 0x0012008de3007988 */ /* 0x0003e80008000009 */
[----:B------:R2:W3:Y:S01]  /*5ea0*/  @P0 LDG.E.U8 R129, desc[UR20][R88.64] ;  /* 0x0000001458810981 */ /* 0x0004e2000c1e1100 */
[----:B-1----:R-:W-:Y:S01]  /*5eb0*/  PRMT R141, RZ, 0x7610, R141 ;  /* 0x00007610ff8d7816 */ /* 0x002fe2000000008d */
[----:B--2---:R-:W-:-:S02]  /*5ec0*/  @P0 IMAD.MOV.U32 R88, RZ, RZ, R78 ;  /* 0x000000ffff580224 */ /* 0x004fc400078e004e */
[----:B------:R-:W-:Y:S01]  /*5ed0*/  @P0 IMAD.MOV.U32 R89, RZ, RZ, R84 ;  /* 0x000000ffff590224 */ /* 0x000fe200078e0054 */
[----:B------:R1:W-:Y:S04]  /*5ee0*/  STS.U8 [R227+UR9+0x1600], R138 ;  /* 0x0016008ae3007988 */ /* 0x0003e80008000009 */
[----:B------:R2:W4:Y:S01]  /*5ef0*/  @P0 LDG.E.U8 R141, desc[UR20][R88.64] ;  /* 0x00000014588d0981 */ /* 0x000522000c1e1100 */
[----:B------:R-:W-:Y:S02]  /*5f00*/  IADD3 R28, P6, PT, R38, R79, RZ ;  /* 0x0000004f261c7210 */ /* 0x000fe40007fde0ff */
[----:B-1----:R-:W-:Y:S01]  /*5f10*/  PRMT R138, RZ, 0x7610, R138 ;  /* 0x00007610ff8a7816 */ /* 0x002fe2000000008a */
[----:B--2---:R-:W-:Y:S02]  /*5f20*/  @P0 IMAD.MOV.U32 R88, RZ, RZ, R24 ;  /* 0x000000ffff580224 */ /* 0x004fe400078e0018 */
[----:B------:R-:W-:Y:S01]  /*5f30*/  @P0 IMAD.MOV.U32 R89, RZ, RZ, R30 ;  /* 0x000000ffff590224 */ /* 0x000fe200078e001e */
        /* <DEDUP_REMOVED lines=8> */
[----:B------:R1:W-:Y:S04]  /*5fc0*/  STS.U8 [R226+UR9+0x280], R133 ;  /* 0x00028085e2007988 */ /* 0x0003e80008000009 */
[----:B------:R2:W4:Y:S01]  /*5fd0*/  @P0 LDG.E.U8 R137, desc[UR20][R88.64] ;  /* 0x0000001458890981 */ /* 0x000522000c1e1100 */
[----:B-1----:R-:W-:Y:S01]  /*5fe0*/  PRMT R133, RZ, 0x7610, R133 ;  /* 0x00007610ff857816 */ /* 0x002fe20000000085 */
[----:B--2---:R-:W-:-:S02]  /*5ff0*/  @P0 IMAD.MOV.U32 R88, RZ, RZ, R28 ;  /* 0x000000ffff580224 */ /* 0x004fc400078e001c */
[----:B------:R-:W-:Y:S01]  /*6000*/  @P0 IMAD.MOV.U32 R89, RZ, RZ, R38 ;  /* 0x000000ffff590224 */ /* 0x000fe200078e0026 */
[----:B------:R1:W-:Y:S04]  /*6010*/  STS.U8 [R226+UR9+0x680], R130 ;  /* 0x00068082e2007988 */ /* 0x0003e80008000009 */
[----:B------:R2:W4:Y:S01]  /*6020*/  @P0 LDG.E.U8 R133, desc[UR20][R88.64] ;  /* 0x0000001458850981 */ /* 0x000522000c1e1100 */
[C---:B------:R-:W-:Y:S02]  /*6030*/  IADD3 R39, P6, PT, R162.reuse, R79, RZ ;  /* 0x0000004fa2277210 */ /* 0x040fe40007fde0ff */
[----:B-1----:R-:W-:Y:S01]  /*6040*/  PRMT R130, RZ, 0x7610, R130 ;  /* 0x00007610ff827816 */ /* 0x002fe20000000082 */
[----:B--2---:R-:W-:Y:S02]  /*6050*/  @P0 IMAD.MOV.U32 R88, RZ, RZ, R31 ;  /* 0x000000ffff580224 */ /* 0x004fe400078e001f */
[----:B------:R-:W-:Y:S01]  /*6060*/  @P0 IMAD.MOV.U32 R89, RZ, RZ, R42 ;  /* 0x000000ffff590224 */ /* 0x000fe200078e002a */
[----:B------:R1:W-:Y:S01]  /*6070*/  STS.U8 [R226+UR9+0xa80], R128 ;  /* 0x000a8080e2007988 */ /* 0x0003e20008000009 */
[----:B------:R-:W-:-:S03]  /*6080*/  LEA.HI.X.SX32 R48, R162, R85, 0x1, P6 ;  /* 0x00000055a2307211 */ /* 0x000fc600030f0eff */
[----:B------:R2:W4:Y:S01]  /*6090*/  @P0 LDG.E.U8 R130, desc[UR20][R88.64] ;  /* 0x0000001458820981 */ /* 0x000522000c1e1100 */
[----:B-1----:R-:W-:Y:S01]  /*60a0*/  PRMT R128, RZ, 0x7610, R128 ;  /* 0x00007610ff807816 */ /* 0x002fe20000000080 */
        /* <DEDUP_REMOVED lines=17> */
[----:B------:R1:W-:Y:S01]  /*61c0*/  STS.U8 [R226+UR9+0x1a80], R119 ;  /* 0x001a8077e2007988 */ /* 0x0003e20008000009 */
[----:B------:R-:W-:-:S03]  /*61d0*/  LOP3.LUT R225, R20, 0x60, RZ, 0x3c, !PT ;  /* 0x0000006014e17812 */ /* 0x000fc600078e3cff */
[----:B------:R2:W4:Y:S01]  /*61e0*/  @P0 LDG.E.U8 R121, desc[UR20][R88.64] ;  /* 0x0000001458790981 */ /* 0x000522000c1e1100 */
[----:B-1----:R-:W-:-:S03]  /*61f0*/  PRMT R119, RZ, 0x7610, R119 ;  /* 0x00007610ff777816 */ /* 0x002fc60000000077 */
        /* <DEDUP_REMOVED lines=10> */
[----:B------:R-:W-:Y:S01]  /*62a0*/  IMAD R154, R154, UR31, RZ ;  /* 0x0000001f9a9a7c24 */ /* 0x000fe2000f8e02ff */
[----:B-1----:R-:W-:Y:S01]  /*62b0*/  PRMT R114, RZ, 0x7610, R114 ;  /* 0x00007610ff727816 */ /* 0x002fe20000000072 */
[----:B--2---:R-:W-:Y:S02]  /*62c0*/  @P0 IMAD.MOV.U32 R88, RZ, RZ, R63 ;  /* 0x000000ffff580224 */ /* 0x004fe400078e003f */
[----:B------:R-:W-:Y:S01]  /*62d0*/  @P0 IMAD.MOV.U32 R89, RZ, RZ, R66 ;  /* 0x000000ffff590224 */ /* 0x000fe200078e0042 */
[----:B------:R1:W-:Y:S04]  /*62e0*/  STS.U8 [R225+UR9+0xb00], R112 ;  /* 0x000b0070e1007988 */ /* 0x0003e80008000009 */
[----:B------:R2:W4:Y:S01]  /*62f0*/  @P0 LDG.E.U8 R114, desc[UR20][R88.64] ;  /* 0x0000001458720981 */ /* 0x000522000c1e1100 */
[----:B------:R-:W-:-:S02]  /*6300*/  IADD3 R75, P1, PT, R154, R79, RZ ;  /* 0x0000004f9a4b7210 */ /* 0x000fc40007f3e0ff */
[----:B-1----:R-:W-:Y:S01]  /*6310*/  PRMT R112, RZ, 0x7610, R112 ;  /* 0x00007610ff707816 */ /* 0x002fe20000000070 */
[----:B--2---:R-:W-:Y:S02]  /*6320*/  @P0 IMAD.MOV.U32 R88, RZ, RZ, R68 ;  /* 0x000000ffff580224 */ /* 0x004fe400078e0044 */
[----:B------:R-:W-:Y:S01]  /*6330*/  @P0 IMAD.MOV.U32 R89, RZ, RZ, R71 ;  /* 0x000000ffff590224 */ /* 0x000fe200078e0047 */
[----:B------:R1:W-:Y:S01]  /*6340*/  STS.U8 [R225+UR9+0xf00], R110 ;  /* 0x000f006ee1007988 */ /* 0x0003e20008000009 */
[----:B------:R-:W-:Y:S01]  /*6350*/  IMAD R150, R150, UR33, RZ ;  /* 0x0000002196967c24 */ /* 0x000fe2000f8e02ff */
[----:B------:R-:W-:Y:S02]  /*6360*/  LEA.HI.X.SX32 R81, R154, R85, 0x1, P1 ;  /* 0x000000559a517211 */ /* 0x000fe400008f0eff */
[----:B------:R2:W4:Y:S01]  /*6370*/  @P0 LDG.E.U8 R112, desc[UR20][R88.64] ;  /* 0x0000001458700981 */ /* 0x000522000c1e1100 */
[----:B0-----:R-:W-:Y:S01]  /*6380*/  IMAD R146, R146, UR18, RZ ;  /* 0x0000001292927c24 */ /* 0x001fe2000f8e02ff */
[----:B------:R-:W-:-:S02]  /*6390*/  IADD3 R77, P4, PT, R150, R79, RZ ;  /* 0x0000004f964d7210 */ /* 0x000fc40007f9e0ff */
[----:B-1----:R-:W-:Y:S01]  /*63a0*/  PRMT R110, RZ, 0x7610, R110 ;  /* 0x00007610ff6e7816 */ /* 0x002fe2000000006e */
[----:B--2---:R-:W-:Y:S02]  /*63b0*/  @P0 IMAD.MOV.U32 R88, RZ, RZ, R70 ;  /* 0x000000ffff580224 */ /* 0x004fe400078e0046 */
[----:B------:R-:W-:Y:S01]  /*63c0*/  @P0 IMAD.MOV.U32 R89, RZ, RZ, R73 ;  /* 0x000000ffff590224 */ /* 0x000fe200078e0049 */
[----:B------:R0:W-:Y:S01]  /*63d0*/  STS.U8 [R225+UR9+0x1300], R108 ;  /* 0x0013006ce1007988 */ /* 0x0001e20008000009 */
[----:B------:R-:W-:-:S03]  /*63e0*/  LEA.HI.X.SX32 R83, R150, R85, 0x1, P4 ;  /* 0x0000005596537211 */ /* 0x000fc600020f0eff */
[----:B------:R1:W2:Y:S01]  /*63f0*/  @P0 LDG.E.U8 R110, desc[UR20][R88.64] ;  /* 0x00000014586e0981 */ /* 0x0002a2000c1e1100 */
[C---:B------:R-:W-:Y:S02]  /*6400*/  IADD3 R79, P6, PT, R146.reuse, R79, RZ ;  /* 0x0000004f924f7210 */ /* 0x040fe40007fde0ff */
[----:B0-----:R-:W-:Y:S01]  /*6410*/  PRMT R108, RZ, 0x7610, R108 ;  /* 0x00007610ff6c7816 */ /* 0x001fe2000000006c */
[----:B-1----:R-:W-:Y:S02]  /*6420*/  @P0 IMAD.MOV.U32 R88, RZ, RZ, R75 ;  /* 0x000000ffff580224 */ /* 0x002fe400078e004b */
[----:B------:R-:W-:Y:S01]  /*6430*/  @P0 IMAD.MOV.U32 R89, RZ, RZ, R81 ;  /* 0x000000ffff590224 */ /* 0x000fe200078e0051 */
[----:B------:R0:W-:Y:S01]  /*6440*/  STS.U8 [R225+UR9+0x1700], R106 ;  /* 0x0017006ae1007988 */ /* 0x0001e20008000009 */
[----:B------:R-:W-:-:S03]  /*6450*/  LEA.HI.X.SX32 R85, R146, R85, 0x1, P6 ;  /* 0x0000005592557211 */ /* 0x000fc600030f0eff */
[----:B------:R1:W2:Y:S01]  /*6460*/  @P0 LDG.E.U8 R108, desc[UR20][R88.64] ;  /* 0x00000014586c0981 */ /* 0x0002a2000c1e1100 */
[----:B------:R-:W-:Y:S02]  /*6470*/  PRMT R101, RZ, 0x7610, R101 ;  /* 0x00007610ff657816 */ /* 0x000fe40000000065 */
[----:B0-----:R-:W-:-:S04]  /*6480*/  PRMT R106, RZ, 0x7610, R106 ;  /* 0x00007610ff6a7816 */ /* 0x001fc8000000006a */
[----:B------:R-:W2:Y:S01]  /*6490*/  @P0 LDG.E.U8 R101, desc[UR20][R22.64] ;  /* 0x0000001416650981 */ /* 0x000ea2000c1e1100 */
[----:B-1----:R-:W-:Y:S02]  /*64a0*/  @P0 IMAD.MOV.U32 R88, RZ, RZ, R77 ;  /* 0x000000ffff580224 */ /* 0x002fe400078e004d */
[----:B------:R-:W-:Y:S01]  /*64b0*/  @P0 IMAD.MOV.U32 R89, RZ, RZ, R83 ;  /* 0x000000ffff590224 */ /* 0x000fe200078e0053 */
[----:B------:R-:W-:-:S04]  /*64c0*/  PRMT R134, RZ, 0x7610, R134 ;  /* 0x00007610ff867816 */ /* 0x000fc80000000086 */
[----:B------:R0:W2:Y:S02]  /*64d0*/  @P0 LDG.E.U8 R106, desc[UR20][R88.64] ;  /* 0x00000014586a0981 */ /* 0x0000a4000c1e1100 */
[----:B0-----:R-:W-:Y:S02]  /*64e0*/  @P0 IMAD.MOV.U32 R88, RZ, RZ, R79 ;  /* 0x000000ffff580224 */ /* 0x001fe400078e004f */
[----:B------:R-:W-:-:S05]  /*64f0*/  @P0 IMAD.MOV.U32 R89, RZ, RZ, R85 ;  /* 0x000000ffff590224 */ /* 0x000fca00078e0055 */
[----:B------:R-:W2:Y:S01]  /*6500*/  @P0 LDG.E.U8 R134, desc[UR20][R88.64] ;  /* 0x0000001458860981 */ /* 0x000ea2000c1e1100 */
[----:B------:R-:W-:-:S03]  /*6510*/  LOP3.LUT R221, R20, 0x70, RZ, 0x3c, !PT ;  /* 0x0000007014dd7812 */ /* 0x000fc600078e3cff */
[----:B------:R-:W-:Y:S04]  /*6520*/  STS.U8 [R225+UR9+0x1b00], R104 ;  /* 0x001b0068e1007988 */ /* 0x000fe80008000009 */
[----:B------:R-:W-:Y:S04]  /*6530*/  STS.U8 [R225+UR9+0x1f00], R102 ;  /* 0x001f0066e1007988 */ /* 0x000fe80008000009 */
[----:B------:R0:W-:Y:S04]  /*6540*/  STS.U8 [R221+UR9+0x380], R87 ;  /* 0x00038057dd007988 */ /* 0x0001e80008000009 */
[----:B---3--:R1:W-:Y:S01]  /*6550*/  STS.U8 [R221+UR9+0x780], R95 ;  /* 0x0007805fdd007988 */ /* 0x0083e20008000009 */
[----:B0-----:R-:W-:-:S03]  /*6560*/  LOP3.LUT R87, R86, 0x20, RZ, 0x3c, !PT ;  /* 0x0000002056577812 */ /* 0x001fc600078e3cff */
[----:B------:R1:W-:Y:S04]  /*6570*/  STS.U8 [R221+UR9+0xb80], R94 ;  /* 0x000b805edd007988 */ /* 0x0003e80008000009 */
[----:B------:R1:W-:Y:S04]  /*6580*/  STS.U8 [R221+UR9+0xf80], R96 ;  /* 0x000f8060dd007988 */ /* 0x0003e80008000009 */
[----:B------:R1:W-:Y:S04]  /*6590*/  STS.U8 [R221+UR9+0x1380], R97 ;  /* 0x00138061dd007988 */ /* 0x0003e80008000009 */
[----:B------:R1:W-:Y:S04]  /*65a0*/  STS.U8 [R221+UR9+0x1780], R98 ;  /* 0x00178062dd007988 */ /* 0x0003e80008000009 */
[----:B------:R1:W-:Y:S04]  /*65b0*/  STS.U8 [R221+UR9+0x1b80], R99 ;  /* 0x001b8063dd007988 */ /* 0x0003e80008000009 */
[----:B------:R1:W-:Y:S04]  /*65c0*/  STS.U8 [R221+UR9+0x1f80], R100 ;  /* 0x001f8064dd007988 */ /* 0x0003e80008000009 */
[----:B-----5:R1:W-:Y:S04]  /*65d0*/  STS.U8 [R86+UR9+0x8200], R103 ;  /* 0x0082006756007988 */ /* 0x0203e80008000009 */
[----:B------:R1:W-:Y:S04]  /*65e0*/  STS.U8 [R86+UR9+0x8400], R105 ;  /* 0x0084006956007988 */ /* 0x0003e80008000009 */
[----:B------:R1:W-:Y:S04]  /*65f0*/  STS.U8 [R86+UR9+0x8600], R107 ;  /* 0x0086006b56007988 */ /* 0x0003e80008000009 */
[----:B------:R1:W-:Y:S04]  /*6600*/  STS.U8 [R86+UR9+0x8800], R109 ;  /* 0x0088006d56007988 */ /* 0x0003e80008000009 */
[----:B------:R1:W-:Y:S04]  /*6610*/  STS.U8 [R86+UR9+0x8a00], R111 ;  /* 0x008a006f56007988 */ /* 0x0003e80008000009 */
[----:B------:R1:W-:Y:S04]  /*6620*/  STS.U8 [R86+UR9+0x8c00], R113 ;  /* 0x008c007156007988 */ /* 0x0003e80008000009 */
[----:B------:R1:W-:Y:S04]  /*6630*/  STS.U8 [R86+UR9+0x8e00], R115 ;  /* 0x008e007356007988 */ /* 0x0003e80008000009 */
[----:B------:R1:W-:Y:S04]  /*6640*/  STS.U8 [R86+UR9+0x9000], R118 ;  /* 0x0090007656007988 */ /* 0x0003e80008000009 */
[----:B----4-:R1:W-:Y:S04]  /*6650*/  STS.U8 [R86+UR9+0x9200], R120 ;  /* 0x0092007856007988 */ /* 0x0103e80008000009 */
[----:B------:R1:W-:Y:S04]  /*6660*/  STS.U8 [R86+UR9+0x9400], R122 ;  /* 0x0094007a56007988 */ /* 0x0003e80008000009 */
[----:B------:R1:W-:Y:S04]  /*6670*/  STS.U8 [R86+UR9+0x9600], R124 ;  /* 0x0096007c56007988 */ /* 0x0003e80008000009 */
[----:B------:R1:W-:Y:S04]  /*6680*/  STS.U8 [R86+UR9+0x9800], R125 ;  /* 0x0098007d56007988 */ /* 0x0003e80008000009 */
[----:B------:R1:W-:Y:S04]  /*6690*/  STS.U8 [R86+UR9+0x9a00], R127 ;  /* 0x009a007f56007988 */ /* 0x0003e80008000009 */
[----:B------:R1:W-:Y:S04]  /*66a0*/  STS.U8 [R86+UR9+0x9c00], R129 ;  /* 0x009c008156007988 */ /* 0x0003e80008000009 */
[----:B------:R1:W-:Y:S01]  /*66b0*/  STS.U8 [R86+UR9+0x9e00], R141 ;  /* 0x009e008d56007988 */ /* 0x0003e20008000009 */
[----:B------:R-:W-:-:S04]  /*66c0*/  ISETP.NE.U32.AND P0, PT, RZ, UR13, PT ;  /* 0x0000000dff007c0c */ /* 0x000fc8000bf05070 */
[C---:B------:R-:W-:Y:S02]  /*66d0*/  ISETP.LT.OR P1, PT, R166.reuse, 0x40, P0 ;  /* 0x00000040a600780c */ /* 0x040fe40000721670 */
[----:B------:R-:W-:Y:S01]  /*66e0*/  ISETP.GE.AND P2, PT, R166, 0x80, PT ;  /* 0x00000080a600780c */ /* 0x000fe20003f46270 */
[----:B--2---:R1:W-:Y:S04]  /*66f0*/  STS.U8 [R86+UR9+0x8000], R101 ;  /* 0x0080006556007988 */ /* 0x0043e80008000009 */
[----:B------:R1:W-:Y:S04]  /*6700*/  STS.U8 [R87+UR9+0x8100], R138 ;  /* 0x0081008a57007988 */ /* 0x0003e80008000009 */
        /* <DEDUP_REMOVED lines=14> */
[----:B------:R1:W-:Y:S01]  /*67f0*/  STS.U8 [R87+UR9+0x9f00], R134 ;  /* 0x009f008657007988 */ /* 0x0003e20008000009 */
[----:B------:R0:W-:Y:S06]  /*6800*/  MEMBAR.ALL.CTA ;  /* 0x0000000000007992 */ /* 0x0001ec0000008000 */
[----:B0-----:R-:W0:Y:S02]  /*6810*/  FENCE.VIEW.ASYNC.S ;  /* 0x00000000000073c6 */ /* 0x001e240000000000 */
[----:B0-----:R-:W-:Y:S06]  /*6820*/  BAR.SYNC.DEFER_BLOCKING 0x0 ;  /* 0x0000000000007b1d */ /* 0x001fec0000010000 */
[----:B------:R-:W-:Y:S05]  /*6830*/  @P1 BRA `(.L_x_6) ;  /* 0x00000000008c1947 */ /* 0x000fea0003800000 */
[----:B------:R-:W-:Y:S02]  /*6840*/  USHF.R.U32.HI UR14, URZ, 0x4, UR9 ;  /* 0x00000004ff0e7899 */ /* 0x000fe40008011609 */
[----:B------:R-:W-:Y:S02]  /*6850*/  UIADD3 UR5, UPT, UPT, UR9, 0x8000, URZ ;  /* 0x0000800009057890 */ /* 0x000fe4000fffe0ff */
[----:B------:R-:W-:Y:S02]  /*6860*/  USGXT.U32 UR14, UR14, 0xe ;  /* 0x0000000e0e0e789a */ /* 0x000fe40008000000 */
[----:B------:R-:W-:Y:S02]  /*6870*/  USHF.R.U32.HI UR5, URZ, 0x4, UR5 ;  /* 0x00000004ff057899 */ /* 0x000fe40008011605 */
[----:B------:R-:W-:Y:S01]  /*6880*/  UIADD3 UR26, UP1, UPT, UR14, 0x100, URZ ;  /* 0x000001000e1a7890 */ /* 0x000fe2000ff3e0ff */
[----:B------:R-:W-:Y:S01]  /*6890*/  UMOV UR4, URZ ;  /* 0x000000ff00047c82 */ /* 0x000fe20008000000 */
[----:B------:R-:W-:-:S02]  /*68a0*/  USGXT.U32 UR6, UR5, 0xe ;  /* 0x0000000e0506789a */ /* 0x000fc40008000000 */
[----:B------:R-:W-:Y:S01]  /*68b0*/  UIADD3.X UR27, UPT, UPT, UR4, 0x40004040, URZ, UP1, !UPT ;  /* 0x40004040041b7890 */ /* 0x000fe20008ffe4ff */
[----:B------:R-:W-:Y:S01]  /*68c0*/  UMOV UR12, 0xfffffffe ;  /* 0xfffffffe000c7882 */ /* 0x000fe20000000000 */
[----:B------:R-:W-:Y:S01]  /*68d0*/  UMOV UR13, 0x7fffbfdf ;  /* 0x7fffbfdf000d7882 */ /* 0x000fe20000000000 */
[----:B------:R-:W-:Y:S01]  /*68e0*/  UMOV UR7, URZ ;  /* 0x000000ff00077c82 */ /* 0x000fe20008000000 */
[----:B------:R-:W-:Y:S02]  /*68f0*/  UIADD3 UR22, UPT, UPT, UR8, 0x80, URZ ;  /* 0x0000008008167890 */ /* 0x000fe4000fffe0ff */
[----:B------:R-:W-:Y:S02]  /*6900*/  UIADD3.64 UR12, UPT, UPT, UR6, -UR12, URZ ;  /* 0x8000000c060c7297 */ /* 0x000fe4000fffe0ff */
[----:B------:R-:W-:Y:S02]  /*6910*/  UIADD3.64 UR18, UPT, UPT, UR26, 0x100, URZ ;  /* 0x000001001a127897 */ /* 0x000fe4000fffe0ff */
[----:B------:R-:W-:-:S02]  /*6920*/  UIADD3 UR23, UPT, UPT, UR8, 0x80, URZ ;  /* 0x0000008008177890 */ /* 0x000fc4000fffe0ff */
[----:B------:R-:W-:Y:S01]  /*6930*/  UIADD3.64 UR24, UPT, UPT, UR26, 0x200, URZ ;  /* 0x000002001a187897 */ /* 0x000fe2000fffe0ff */
[----:B------:R-:W-:Y:S01]  /*6940*/  UMOV UR28, 0x0 ;  /* 0x00000000001c7882 */ /* 0x000fe20000000000 */
[----:B------:R-:W-:Y:S01]  /*6950*/  UMOV UR29, 0x8208490 ;  /* 0x08208490001d7882 */ /* 0x000fe20000000000 */
[----:B------:R-:W-:Y:S01]  /*6960*/  UMOV UR15, 0x40004040 ;  /* 0x40004040000f7882 */ /* 0x000fe20000000000 */
[----:B------:R-:W-:Y:S01]  /*6970*/  UMOV UR7, 0x80004020 ;  /* 0x8000402000077882 */ /* 0x000fe20000000000 */
[----:B------:R-:W-:Y:S01]  /*6980*/  UMOV UR30, 0x0 ;  /* 0x00000000001e7882 */ /* 0x000fe20000000000 */
[----:B------:R-:W-:Y:S01]  /*6990*/  UMOV UR31, 0x8208490 ;  /* 0x08208490001f7882 */ /* 0x000fe20000000000 */
[----:B------:R-:W-:Y:S01]  /*69a0*/  UMOV UR32, 0x0 ;  /* 0x0000000000207882 */ /* 0x000fe20000000000 */
[----:B------:R-:W-:Y:S01]  /*69b0*/  UMOV UR33, 0x8208490 ;  /* 0x0820849000217882 */ /* 0x000fe20000000000 */
[----:B------:R-:W-:Y:S01]  /*69c0*/  UMOV UR4, UR11 ;  /* 0x0000000b00047c82 */ /* 0x000fe20008000000 */
[----:B------:R-:W-:Y:S01]  /*69d0*/  UMOV UR5, URZ ;  /* 0x000000ff00057c82 */ /* 0x000fe20008000000 */
[----:B------:R0:W-:Y:S01]  /*69e0*/  UTCQMMA gdesc[UR14], gdesc[UR6], tmem[UR8], tmem[UR28], idesc[UR29], !UPT ;  /* 0x00ff1c060e0075ea */ /* 0x0001e2000f800308 */
[----:B------:R-:W-:Y:S01]  /*69f0*/  UMOV UR34, 0x0 ;  /* 0x0000000000227882 */ /* 0x000fe20000000000 */
[----:B------:R-:W-:Y:S01]  /*6a00*/  UMOV UR35, 0x8208490 ;  /* 0x0820849000237882 */ /* 0x000fe20000000000 */
[----:B------:R0:W-:Y:S01]  /*6a10*/  UTCQMMA gdesc[UR26], gdesc[UR12], tmem[UR8], tmem[UR30], idesc[UR31], UPT ;  /* 0x00ff1e0c1a0075ea */ /* 0x0001e2000b800308 */
[----:B------:R-:W-:Y:S01]  /*6a20*/  UMOV UR4, UR4 ;  /* 0x0000000400047c82 */ /* 0x000fe20008000000 */
[----:B------:R0:W-:Y:S01]  /*6a30*/  UTCQMMA gdesc[UR18], gdesc[UR6], tmem[UR22], tmem[UR32], idesc[UR33], !UPT ;  /* 0x00ff2006120075ea */ /* 0x0001e2000f800316 */
[----:B------:R0:W-:Y:S01]  /*6a40*/  UTCQMMA gdesc[UR24], gdesc[UR12], tmem[UR23], tmem[UR34], idesc[UR35], UPT ;  /* 0x00ff220c180075ea */ /* 0x0001e2000b800317 */
[----:B------:R0:W-:Y:S01]  /*6a50*/  UTCBAR [UR4], URZ ;  /* 0x000000ff040073e9 */ /* 0x0001e200080000ff */
[----:B------:R-:W-:Y:S01]  /*6a60*/  NOP ;  /* 0x0000000000007918 */ /* 0x000fe20000000000 */
.L_x_6:
[----:B0-----:R-:W-:Y:S01]  /*6a70*/  UMOV UR4, URZ ;  /* 0x000000ff00047c82 */ /* 0x001fe20008000000 */
[----:B------:R-:W-:Y:S05]  /*6a80*/  @!P2 BRA `(.L_x_7) ;  /* 0x0000002c0090a947 */ /* 0x000fea0003800000 */
[----:B------:R-:W-:Y:S01]  /*6a90*/  SHF.R.S32.HI R88, RZ, 0x1f, R166 ;  /* 0x0000001fff587819 */ /* 0x000fe200000114a6 */
[----:B------:R-:W-:Y:S02]  /*6aa0*/  UIADD3 UR4, UPT, UPT, UR9, 0x4000, URZ ;  /* 0x0000400009047890 */ /* 0x000fe4000fffe0ff */
[----:B------:R-:W-:Y:S01]  /*6ab0*/  UIADD3 UR6, UPT, UPT, UR9, 0xa000, URZ ;  /* 0x0000a00009067890 */ /* 0x000fe2000fffe0ff */
[----:B------:R-:W-:Y:S01]  /*6ac0*/  LEA.HI R88, R88, R166, RZ, 0x6 ;  /* 0x000000a658587211 */ /* 0x000fe200078f30ff */
[----:B------:R-:W-:Y:S02]  /*6ad0*/  USHF.R.U32.HI UR4, URZ, 0x4, UR4 ;  /* 0x00000004ff047899 */ /* 0x000fe40008011604 */
[----:B------:R-:W-:Y:S01]  /*6ae0*/  USHF.R.U32.HI UR6, URZ, 0x4, UR6 ;  /* 0x00000004ff067899 */ /* 0x000fe20008011606 */
[----:B------:R-:W-:Y:S01]  /*6af0*/  SHF.R.S32.HI R88, RZ, 0x6, R88 ;  /* 0x00000006ff587819 */ /* 0x000fe20000011458 */
[----:B------:R-:W-:Y:S02]  /*6b00*/  USGXT.U32 UR22, UR4, 0xe ;  /* 0x0000000e0416789a */ /* 0x000fe40008000000 */
[----:B------:R-:W-:Y:S01]  /*6b10*/  USGXT.U32 UR4, UR6, 0xe ;  /* 0x0000000e0604789a */ /* 0x000fe20008000000 */
[----:B------:R-:W-:Y:S01]  /*6b20*/  VIMNMX R88, PT, PT, R88, 0x2, !PT ;  /* 0x0000000258587848 */ /* 0x000fe20007fe0100 */
[----:B------:R-:W-:Y:S01]  /*6b30*/  UIADD3 UR30, UP1, UPT, UR22, 0x100, URZ ;  /* 0x00000100161e7890 */ /* 0x000fe2000ff3e0ff */
[----:B------:R-:W-:Y:S01]  /*6b40*/  UMOV UR5, URZ ;  /* 0x000000ff00057c82 */ /* 0x000fe20008000000 */
[----:B------:R-:W-:-:S02]  /*6b50*/  UMOV UR14, 0xfffffffe ;  /* 0xfffffffe000e7882 */ /* 0x000fc40000000000 */
[----:B------:R-:W-:Y:S01]  /*6b60*/  VIADD R89, R88, 0xffffffff ;  /* 0xffffffff58597836 */ /* 0x000fe20000000000 */
[----:B------:R-:W-:Y:S01]  /*6b70*/  UIADD3.X UR31, UPT, UPT, UR5, 0x40004040, URZ, UP1, !UPT ;  /* 0x40004040051f7890 */ /* 0x000fe20008ffe4ff */
[----:B------:R-:W-:Y:S01]  /*6b80*/  IMAD.SHL.U32 R88, R90, 0x40, RZ ;  /* 0x000000405a587824 */ /* 0x000fe200078e00ff */
[----:B------:R-:W-:Y:S01]  /*6b90*/  UMOV UR15, 0x7fffbfdf ;  /* 0x7fffbfdf000f7882 */ /* 0x000fe20000000000 */
[----:B------:R-:W-:Y:S01]  /*6ba0*/  IMAD.SHL.U32 R90, R91, 0x40, RZ ;  /* 0x000000405b5a7824 */ /* 0x000fe200078e00ff */
[----:B------:R-:W-:Y:S01]  /*6bb0*/  R2UR UR28, R89 ;  /* 0x00000000591c72ca */ /* 0x000fe200000e0000 */
[----:B------:R-:W0:Y:S01]  /*6bc0*/  LDCU UR29, c[0x0][0x3a8] ;  /* 0x00007500ff1d77ac */ /* 0x000e220008000800 */
[--C-:B------:R-:W-:Y:S02]  /*6bd0*/  IADD3 R89, P1, P2, R93, UR16, R88.reuse ;  /* 0x000000105d597c10 */ /* 0x100fe4000fa3e058 */
[----:B------:R-:W-:Y:S01]  /*6be0*/  SHF.R.S32.HI R238, RZ, 0x1f, R88 ;  /* 0x0000001fffee7819 */ /* 0x000fe20000011458 */
[----:B------:R-:W-:Y:S01]  /*6bf0*/  UIADD3.64 UR14, UPT, UPT, UR4, -UR14, URZ ;  /* 0x8000000e040e7297 */ /* 0x000fe2000fffe0ff */
[----:B------:R-:W-:Y:S01]  /*6c00*/  SHF.R.S32.HI R219, RZ, 0x1f, R90 ;  /* 0x0000001fffdb7819 */ /* 0x000fe2000001145a */
[----:B------:R-:W-:Y:S01]  /*6c10*/  UIADD3.64 UR24, UPT, UPT, UR30, 0x100, URZ ;  /* 0x000001001e187897 */ /* 0x000fe2000fffe0ff */
[----:B------:R-:W-:Y:S01]  /*6c20*/  IADD3.X R91, PT, PT, R92, UR17, R238, P1, P2 ;  /* 0x000000115c5b7c10 */ /* 0x000fe20008fe44ee */
[----:B------:R-:W-:Y:S01]  /*6c30*/  IMAD.MOV.U32 R92, RZ, RZ, RZ ;  /* 0x000000ffff5c7224 */ /* 0x000fe200078e00ff */
[----:B------:R-:W-:Y:S01]  /*6c40*/  UIADD3.64 UR26, UPT, UPT, UR30, 0x200, URZ ;  /* 0x000002001e1a7897 */ /* 0x000fe2000fffe0ff */
[----:B------:R-:W-:Y:S01]  /*6c50*/  UMOV UR23, 0x1 ;  /* 0x0000000100177882 */ /* 0x000fe20000000000 */
[----:B------:R-:W-:Y:S01]  /*6c60*/  UMOV UR12, UR4 ;  /* 0x00000004000c7c82 */ /* 0x000fe20008000000 */
[----:B------:R-:W-:-:S09]  /*6c70*/  UMOV UR13, 0x80004020 ;  /* 0x80004020000d7882 */ /* 0x000fd20000000000 */
.L_x_10:
[----:B-1----:R-:W-:Y:S01]  /*6c80*/  IMAD.U32 R94, R92, -0x80000000, RZ ;  /* 0x800000005c5e7824 */ /* 0x002fe200078e00ff */
[----:B0-----:R-:W-:Y:S02]  /*6c90*/  IADD3 R92, P5, PT, R89, UR29, RZ ;  /* 0x0000001d595c7c10 */ /* 0x001fe4000ffbe0ff */
[C---:B------:R-:W-:Y:S01]  /*6ca0*/  ISETP.GT.AND P2, PT, R2.reuse, 0x1, PT ;  /* 0x000000010200780c */ /* 0x040fe20003f44270 */
[----:B------:R-:W0:Y:S01]  /*6cb0*/  SYNCS.PHASECHK.TRANS64.TRYWAIT P4, [UR11], R94 ;  /* 0x0000005eff0075a7 */ /* 0x000e22000808110b */
[----:B------:R-:W-:Y:S01]  /*6cc0*/  ISETP.GT.AND P1, PT, R2, 0x2, PT ;  /* 0x000000020200780c */ /* 0x000fe20003f24270 */
[----:B------:R-:W-:Y:S01]  /*6cd0*/  IMAD.X R93, R220, 0x1, R91, P5 ;  /* 0x00000001dc5d7824 */ /* 0x000fe200028e065b */
[----:B------:R-:W-:Y:S01]  /*6ce0*/  PRMT R120, RZ, 0x7610, R120 ;  /* 0x00007610ff787816 */ /* 0x000fe20000000078 */
[----:B0----5:R-:W-:Y:S10]  /*6cf0*/  @!P4 BRA `(.L_x_8) ;  /* 0x000000740008c947 */ /* 0x021ff40003800000 */
.L_x_16:
[----:B------:R-:W-:Y:S01]  /*6d00*/  SHF.R.S32.HI R96, RZ, 0x1f, R215 ;  /* 0x0000001fff607819 */ /* 0x000fe200000114d7 */
[----:B------:R0:W2:Y:S01]  /*6d10*/  @P2 LDG.E.U8 R120, desc[UR20][R92.64] ;  /* 0x000000145c782981 */ /* 0x0000a2000c1e1100 */
[-C--:B------:R-:W-:Y:S02]  /*6d20*/  IADD3 R94, P6, PT, R215, R89.reuse, RZ ;  /* 0x00000059d75e7210 */ /* 0x080fe40007fde0ff */
[----:B------:R-:W-:Y:S01]  /*6d30*/  ISETP.GT.AND P4, PT, R2, 0x3, PT ;  /* 0x000000030200780c */ /* 0x000fe20003f84270 */
[----:B------:R1:W-:Y:S01]  /*6d40*/  STL [R1], R0 ;  /* 0x0000000001007387 */ /* 0x0003e20000100800 */
[----:B------:R-:W-:Y:S01]  /*6d50*/  PRMT R115, RZ, 0x7610, R115 ;  /* 0x00007610ff737816 */ /* 0x000fe20000000073 */
[----:B------:R-:W-:Y:S01]  /*6d60*/  IMAD.X R95, R96, 0x1, R91, P6 ;  /* 0x00000001605f7824 */ /* 0x000fe200030e065b */
[----:B------:R-:W-:Y:S02]  /*6d70*/  SHF.R.S32.HI R96, RZ, 0x1f, R214 ;  /* 0x0000001fff607819 */ /* 0x000fe400000114d6 */
[----:B0-----:R-:W-:-:S02]  /*6d80*/  IADD3 R92, P5, PT, R214, R89, RZ ;  /* 0x00000059d65c7210 */ /* 0x001fc40007fbe0ff */
[----:B------:R0:W3:Y:S01]  /*6d90*/  @P1 LDG.E.U8 R115, desc[UR20][R94.64] ;  /* 0x000000145e731981 */ /* 0x0000e2000c1e1100 */
[----:B------:R-:W-:Y:S02]  /*6da0*/  PRMT R111, RZ, 0x7610, R111 ;  /* 0x00007610ff6f7816 */ /* 0x000fe4000000006f */
[----:B------:R-:W-:Y:S01]  /*6db0*/  IMAD.X R93, R96, 0x1, R91, P5 ;  /* 0x00000001605d7824 */ /* 0x000fe200028e065b */
[----:B------:R-:W-:Y:S02]  /*6dc0*/  SHF.R.S32.HI R96, RZ, 0x1f, R213 ;  /* 0x0000001fff607819 */ /* 0x000fe400000114d5 */
[C---:B------:R-:W-:Y:S02]  /*6dd0*/  ISETP.GT.AND P2, PT, R2.reuse, 0x4, PT ;  /* 0x000000040200780c */ /* 0x040fe40003f44270 */
[----:B0-----:R-:W-:Y:S01]  /*6de0*/  IADD3 R94, P6, PT, R213, R89, RZ ;  /* 0x00000059d55e7210 */ /* 0x001fe20007fde0ff */
[----:B------:R0:W4:Y:S01]  /*6df0*/  @P4 LDG.E.U8 R111, desc[UR20][R92.64] ;  /* 0x000000145c6f4981 */ /* 0x000122000c1e1100 */
[----:B------:R-:W-:-:S03]  /*6e00*/  ISETP.GT.AND P1, PT, R2, 0x5, PT ;  /* 0x000000050200780c */ /* 0x000fc60003f24270 */
[----:B------:R-:W-:Y:S01]  /*6e10*/  IMAD.X R95, R96, 0x1, R91, P6 ;  /* 0x00000001605f7824 */ /* 0x000fe200030e065b */
[----:B------:R-:W-:Y:S02]  /*6e20*/  SHF.R.S32.HI R96, RZ, 0x1f, R209 ;  /* 0x0000001fff607819 */ /* 0x000fe400000114d1 */
[----:B------:R-:W-:Y:S02]  /*6e30*/  PRMT R107, RZ, 0x7610, R107 ;  /* 0x00007610ff6b7816 */ /* 0x000fe4000000006b */
[----:B0-----:R-:W-:Y:S02]  /*6e40*/  IADD3 R92, P5, PT, R209, R89, RZ ;  /* 0x00000059d15c7210 */ /* 0x001fe40007fbe0ff */
[----:B------:R-:W-:Y:S02]  /*6e50*/  ISETP.GT.AND P4, PT, R2, 0x6, PT ;  /* 0x000000060200780c */ /* 0x000fe40003f84270 */
[----:B------:R0:W2:Y:S01]  /*6e60*/  @P2 LDG.E.U8 R107, desc[UR20][R94.64] ;  /* 0x000000145e6b2981 */ /* 0x0000a2000c1e1100 */
[----:B------:R-:W-:Y:S01]  /*6e70*/  PRMT R103, RZ, 0x7610, R103 ;  /* 0x00007610ff677816 */ /* 0x000fe20000000067 */
[----:B------:R-:W-:Y:S01]  /*6e80*/  IMAD.X R93, R96, 0x1, R91, P5 ;  /* 0x00000001605d7824 */ /* 0x000fe200028e065b */
[----:B------:R-:W-:-:S02]  /*6e90*/  SHF.R.S32.HI R116, RZ, 0x1f, R208 ;  /* 0x0000001fff747819 */ /* 0x000fc400000114d0 */
[-C--:B------:R-:W-:Y:S02]  /*6ea0*/  IADD3 R96, P6, PT, R208, R89.reuse, RZ ;  /* 0x00000059d0607210 */ /* 0x080fe40007fde0ff */
[----:B------:R-:W-:Y:S01]  /*6eb0*/  ISETP.GT.AND P2, PT, R2, 0x7, PT ;  /* 0x000000070200780c */ /* 0x000fe20003f44270 */
[----:B------:R1:W2:Y:S01]  /*6ec0*/  @P1 LDG.E.U8 R103, desc[UR20][R92.64] ;  /* 0x000000145c671981 */ /* 0x0002a2000c1e1100 */
[----:B------:R-:W-:Y:S01]  /*6ed0*/  PRMT R99, RZ, 0x7610, R99 ;  /* 0x00007610ff637816 */ /* 0x000fe20000000063 */
[----:B------:R-:W-:Y:S01]  /*6ee0*/  IMAD.X R97, R116, 0x1, R91, P6 ;  /* 0x0000000174617824 */ /* 0x000fe200030e065b */
[----:B------:R-:W-:Y:S02]  /*6ef0*/  SHF.R.S32.HI R116, RZ, 0x1f, R207 ;  /* 0x0000001fff747819 */ /* 0x000fe400000114cf */
[----:B------:R-:W-:Y:S02]  /*6f00*/  ISETP.GT.AND P1, PT, R2, 0x8, PT ;  /* 0x000000080200780c */ /* 0x000fe40003f24270 */
[----:B0-----:R-:W-:Y:S01]  /*6f10*/  PRMT R95, RZ, 0x7610, R95 ;  /* 0x00007610ff5f7816 */ /* 0x001fe2000000005f */
[----:B------:R0:W2:Y:S01]  /*6f20*/  @P4 LDG.E.U8 R99, desc[UR20][R96.64] ;  /* 0x0000001460634981 */ /* 0x0000a2000c1e1100 */
[----:B-1----:R-:W-:-:S05]  /*6f30*/  IADD3 R92, P5, PT, R207, R89, RZ ;  /* 0x00000059cf5c7210 */ /* 0x002fca0007fbe0ff */
[----:B------:R-:W-:Y:S01]  /*6f40*/  IMAD.X R93, R116, 0x1, R91, P5 ;  /* 0x00000001745d7824 */ /* 0x000fe200028e065b */
[----:B------:R-:W-:Y:S02]  /*6f50*/  SHF.R.S32.HI R116, RZ, 0x1f, R203 ;  /* 0x0000001fff747819 */ /* 0x000fe400000114cb */
[----:B0-----:R-:W-:Y:S02]  /*6f60*/  IADD3 R96, P6, PT, R203, R89, RZ ;  /* 0x00000059cb607210 */ /* 0x001fe40007fde0ff */
[----:B------:R-:W-:Y:S01]  /*6f70*/  ISETP.GT.AND P4, PT, R2, 0x9, PT ;  /* 0x000000090200780c */ /* 0x000fe20003f84270 */
[----:B------:R0:W2:Y:S01]  /*6f80*/  @P2 LDG.E.U8 R95, desc[UR20][R92.64] ;  /* 0x000000145c5f2981 */ /* 0x0000a2000c1e1100 */
[----:B------:R-:W-:Y:S01]  /*6f90*/  PRMT R128, RZ, 0x7610, R128 ;  /* 0x00007610ff807816 */ /* 0x000fe20000000080 */
[----:B------:R-:W-:Y:S01]  /*6fa0*/  IMAD.X R97, R116, 0x1, R91, P6 ;  /* 0x0000000174617824 */ /* 0x000fe200030e065b */
[----:B------:R-:W-:Y:S02]  /*6fb0*/  SHF.R.S32.HI R0, RZ, 0x1f, R202 ;  /* 0x0000001fff007819 */ /* 0x000fe400000114ca */
[----:B------:R-:W-:-:S02]  /*6fc0*/  ISETP.GT.AND P2, PT, R2, 0xa, PT ;  /* 0x0000000a0200780c */ /* 0x000fc40003f44270 */
[----:B------:R-:W-:Y:S01]  /*6fd0*/  PRMT R119, RZ, 0x7610, R119 ;  /* 0x00007610ff777816 */ /* 0x000fe20000000077 */
[----:B------:R1:W2:Y:S01]  /*6fe0*/  @P1 LDG.E.U8 R128, desc[UR20][R96.64] ;  /* 0x0000001460801981 */ /* 0x0002a2000c1e1100 */
[----:B0-----:R-:W-:-:S05]  /*6ff0*/  IADD3 R92, P5, PT, R202, R89, RZ ;  /* 0x00000059ca5c7210 */ /* 0x001fca0007fbe0ff */
[----:B------:R-:W-:Y:S01]  /*7000*/  IMAD.X R93, R0, 0x1, R91, P5 ;  /* 0x00000001005d7824 */ /* 0x000fe200028e065b */
[----:B------:R-:W-:Y:S02]  /*7010*/  SHF.R.S32.HI R0, RZ, 0x1f, R201 ;  /* 0x0000001fff007819 */ /* 0x000fe400000114c9 */
[----:B-1----:R-:W-:Y:S02]  /*7020*/  IADD3 R96, P6, PT, R201, R89, RZ ;  /* 0x00000059c9607210 */ /* 0x002fe40007fde0ff */
        /* <DEDUP_REMOVED lines=9> */
[--C-:B------:R-:W-:Y:S01]  /*70c0*/  IMAD.X R93, R0, 0x1, R91.reuse, P5 ;  /* 0x00000001005d7824 */ /* 0x100fe200028e065b */
        /* <DEDUP_REMOVED lines=43> */
[----:B------:R-:W-:-:S02]  /*7380*/  PRMT R109, RZ, 0x7610, R109 ;  /* 0x00007610ff6d7816 */ /* 0x000fc4000000006d */
[----:B------:R1:W2:Y:S01]  /*7390*/  @P4 LDG.E.U8 R113, desc[UR20][R96.64] ;  /* 0x0000001460714981 */ /* 0x0002a2000c1e1100 */
[----:B0-----:R-:W-:-:S05]  /*73a0*/  IADD3 R92, P5, PT, R183, R89, RZ ;  /* 0x00000059b75c7210 */ /* 0x001fca0007fbe0ff */
[--C-:B------:R-:W-:Y:S01]  /*73b0*/  IMAD.X R93, R0, 0x1, R91.reuse, P5 ;  /* 0x00000001005d7824 */ /* 0x100fe200028e065b */
[----:B------:R-:W-:Y:S02]  /*73c0*/  SHF.R.S32.HI R0, RZ, 0x1f, R180 ;  /* 0x0000001fff007819 */ /* 0x000fe400000114b4 */
[----:B-1----:R-:W-:Y:S02]  /*73d0*/  IADD3 R96, P6, PT, R180, R89, RZ ;  /* 0x00000059b4607210 */ /* 0x002fe40007fde0ff */
[----:B------:R0:W2:Y:S01]  /*73e0*/  @P2 LDG.E.U8 R109, desc[UR20][R92.64] ;  /* 0x000000145c6d2981 */ /* 0x0000a2000c1e1100 */
[----:B------:R-:W-:Y:S02]  /*73f0*/  ISETP.GT.AND P1, PT, R2, 0x14, PT ;  /* 0x000000140200780c */ /* 0x000fe40003f24270 */
[----:B------:R-:W-:Y:S01]  /*7400*/  IMAD.X R97, R0, 0x1, R91, P6 ;  /* 0x0000000100617824 */ /* 0x000fe200030e065b */
[----:B------:R-:W-:Y:S02]  /*7410*/  SHF.R.S32.HI R0, RZ, 0x1f, R179 ;  /* 0x0000001fff007819 */ /* 0x000fe400000114b3 */
[----:B------:R-:W-:-:S02]  /*7420*/  ISETP.GT.AND P4, PT, R2, 0x15, PT ;  /* 0x000000150200780c */ /* 0x000fc40003f84270 */
[-C--:B0-----:R-:W-:Y:S02]  /*7430*/  IADD3 R92, P5, PT, R179, R89.reuse, RZ ;  /* 0x00000059b35c7210 */ /* 0x081fe40007fbe0ff */
[----:B------:R-:W-:-:S03]  /*7440*/  IADD3 R124, P6, PT, R176, R89, RZ ;  /* 0x00000059b07c7210 */ /* 0x000fc60007fde0ff */
[----:B------:R-:W-:Y:S01]  /*7450*/  IMAD.X R93, R0, 0x1, R91, P5 ;  /* 0x00000001005d7824 */ /* 0x000fe200028e065b */
[----:B------:R-:W-:Y:S02]  /*7460*/  SHF.R.S32.HI R0, RZ, 0x1f, R176 ;  /* 0x0000001fff007819 */ /* 0x000fe400000114b0 */
[----:B------:R-:W-:Y:S02]  /*7470*/  PRMT R105, RZ, 0x7610, R105 ;  /* 0x00007610ff697816 */ /* 0x000fe40000000069 */
[----:B------:R-:W-:Y:S02]  /*7480*/  ISETP.GT.AND P2, PT, R2, 0x16, PT ;  /* 0x000000160200780c */ /* 0x000fe40003f44270 */
[----:B------:R-:W-:Y:S01]  /*7490*/  PRMT R101, RZ, 0x7610, R101 ;  /* 0x00007610ff657816 */ /* 0x000fe20000000065 */
[----:B------:R-:W-:Y:S01]  /*74a0*/  IMAD.X R125, R0, 0x1, R91, P6 ;  /* 0x00000001007d7824 */ /* 0x000fe200030e065b */
[----:B------:R-:W-:Y:S01]  /*74b0*/  IADD3 R116, P5, PT, R175, R89, RZ ;  /* 0x00000059af747210 */ /* 0x000fe20007fbe0ff */
[----:B------:R0:W2:Y:S01]  /*74c0*/  @P1 LDG.E.U8 R105, desc[UR20][R96.64] ;  /* 0x0000001460691981 */ /* 0x0000a2000c1e1100 */
[----:B------:R-:W-:-:S02]  /*74d0*/  SHF.R.S32.HI R0, RZ, 0x1f, R175 ;  /* 0x0000001fff007819 */ /* 0x000fc400000114af */
[C---:B------:R-:W-:Y:S01]  /*74e0*/  ISETP.GT.AND P1, PT, R2.reuse, 0x17, PT ;  /* 0x000000170200780c */ /* 0x040fe20003f24270 */
[----:B------:R1:W2:Y:S01]  /*74f0*/  @P4 LDG.E.U8 R101, desc[UR20][R92.64] ;  /* 0x000000145c654981 */ /* 0x0002a2000c1e1100 */
[----:B------:R-:W-:Y:S01]  /*7500*/  ISETP.GT.AND P4, PT, R2, 0x18, PT ;  /* 0x000000180200780c */ /* 0x000fe20003f84270 */
[----:B------:R-:W-:Y:S01]  /*7510*/  IMAD.X R117, R0, 0x1, R91, P5 ;  /* 0x0000000100757824 */ /* 0x000fe200028e065b */
[----:B------:R-:W-:Y:S02]  /*7520*/  SHF.R.S32.HI R0, RZ, 0x1f, R172 ;  /* 0x0000001fff007819 */ /* 0x000fe400000114ac */
[----:B0-----:R-:W-:Y:S02]  /*7530*/  PRMT R97, RZ, 0x7610, R97 ;  /* 0x00007610ff617816 */ /* 0x001fe40000000061 */
[----:B------:R-:W-:Y:S02]  /*7540*/  IADD3 R126, P6, PT, R172, R89, RZ ;  /* 0x00000059ac7e7210 */ /* 0x000fe40007fde0ff */
[----:B-1----:R-:W-:-:S02]  /*7550*/  PRMT R93, RZ, 0x7610, R93 ;  /* 0x00007610ff5d7816 */ /* 0x002fc4000000005d */
[----:B------:R0:W2:Y:S01]  /*7560*/  @P2 LDG.E.U8 R97, desc[UR20][R124.64] ;  /* 0x000000147c612981 */ /* 0x0000a2000c1e1100 */
[----:B------:R-:W-:Y:S01]  /*7570*/  ISETP.GT.AND P2, PT, R2, 0x19, PT ;  /* 0x000000190200780c */ /* 0x000fe20003f44270 */
[----:B------:R-:W-:Y:S01]  /*7580*/  IMAD.X R127, R0, 0x1, R91, P6 ;  /* 0x00000001007f7824 */ /* 0x000fe200030e065b */
[----:B------:R-:W-:Y:S01]  /*7590*/  PRMT R122, RZ, 0x7610, R122 ;  /* 0x00007610ff7a7816 */ /* 0x000fe2000000007a */
[----:B------:R1:W2:Y:S01]  /*75a0*/  @P1 LDG.E.U8 R93, desc[UR20][R116.64] ;  /* 0x00000014745d1981 */ /* 0x0002a2000c1e1100 */
[----:B------:R-:W-:Y:S02]  /*75b0*/  SHF.R.S32.HI R0, RZ, 0x1f, R171 ;  /* 0x0000001fff007819 */ /* 0x000fe400000114ab */
[----:B0-----:R-:W-:Y:S02]  /*75c0*/  IADD3 R124, P5, PT, R171, R89, RZ ;  /* 0x00000059ab7c7210 */ /* 0x001fe40007fbe0ff */
[----:B------:R0:W2:Y:S01]  /*75d0*/  @P4 LDG.E.U8 R122, desc[UR20][R126.64] ;  /* 0x000000147e7a4981 */ /* 0x0000a2000c1e1100 */
[----:B------:R-:W-:-:S02]  /*75e0*/  ISETP.GT.AND P1, PT, R2, 0x1a, PT ;  /* 0x0000001a0200780c */ /* 0x000fc40003f24270 */
[----:B-1----:R-:W-:Y:S01]  /*75f0*/  PRMT R117, RZ, 0x7610, R117 ;  /* 0x00007610ff757816 */ /* 0x002fe20000000075 */
[--C-:B------:R-:W-:Y:S01]  /*7600*/  IMAD.X R125, R0, 0x1, R91.reuse, P5 ;  /* 0x00000001007d7824 */ /* 0x100fe200028e065b */
[----:B------:R-:W-:Y:S02]  /*7610*/  SHF.R.S32.HI R0, RZ, 0x1f, R168 ;  /* 0x0000001fff007819 */ /* 0x000fe400000114a8 */
[----:B0-----:R-:W-:Y:S02]  /*7620*/  IADD3 R126, P6, PT, R168, R89, RZ ;  /* 0x00000059a87e7210 */ /* 0x001fe40007fde0ff */
[----:B------:R0:W2:Y:S01]  /*7630*/  @P2 LDG.E.U8 R117, desc[UR20][R124.64] ;  /* 0x000000147c752981 */ /* 0x0000a2000c1e1100 */
[----:B------:R-:W-:Y:S02]  /*7640*/  ISETP.GT.AND P4, PT, R2, 0x1b, PT ;  /* 0x0000001b0200780c */ /* 0x000fe40003f84270 */
[----:B------:R-:W-:Y:S01]  /*7650*/  PRMT R112, RZ, 0x7610, R112 ;  /* 0x00007610ff707816 */ /* 0x000fe20000000070 */
[----:B------:R-:W-:Y:S01]  /*7660*/  IMAD.X R127, R0, 0x1, R91, P6 ;  /* 0x00000001007f7824 */ /* 0x000fe200030e065b */
[----:B------:R-:W-:-:S02]  /*7670*/  SHF.R.S32.HI R0, RZ, 0x1f, R167 ;  /* 0x0000001fff007819 */ /* 0x000fc400000114a7 */
[-C--:B0-----:R-:W-:Y:S02]  /*7680*/  IADD3 R124, P5, PT, R167, R89.reuse, RZ ;  /* 0x00000059a77c7210 */ /* 0x081fe40007fbe0ff */
[----:B------:R0:W2:Y:S01]  /*7690*/  @P1 LDG.E.U8 R112, desc[UR20][R126.64] ;  /* 0x000000147e701981 */ /* 0x0000a2000c1e1100 */
[----:B------:R-:W-:Y:S02]  /*76a0*/  ISETP.GT.AND P2, PT, R2, 0x1c, PT ;  /* 0x0000001c0200780c */ /* 0x000fe40003f44270 */
[----:B------:R-:W-:Y:S01]  /*76b0*/  PRMT R108, RZ, 0x7610, R108 ;  /* 0x00007610ff6c7816 */ /* 0x000fe2000000006c */
[----:B------:R-:W-:Y:S01]  /*76c0*/  IMAD.X R125, R0, 0x1, R91, P5 ;  /* 0x00000001007d7824 */ /* 0x000fe200028e065b */
[----:B------:R-:W-:Y:S02]  /*76d0*/  SHF.R.S32.HI R0, RZ, 0x1f, R164 ;  /* 0x0000001fff007819 */ /* 0x000fe400000114a4 */
[----:B0-----:R-:W-:Y:S02]  /*76e0*/  IADD3 R126, P6, PT, R164, R89, RZ ;  /* 0x00000059a47e7210 */ /* 0x001fe40007fde0ff */
[----:B------:R0:W2:Y:S01]  /*76f0*/  @P4 LDG.E.U8 R108, desc[UR20][R124.64] ;  /* 0x000000147c6c4981 */ /* 0x0000a2000c1e1100 */
[----:B------:R-:W-:-:S02]  /*7700*/  ISETP.GT.AND P1, PT, R2, 0x1d, PT ;  /* 0x0000001d0200780c */ /* 0x000fc40003f24270 */
[----:B------:R-:W-:Y:S01]  /*7710*/  PRMT R104, RZ, 0x7610, R104 ;  /* 0x00007610ff687816 */ /* 0x000fe20000000068 */
[----:B------:R-:W-:Y:S01]  /*7720*/  IMAD.X R127, R0, 0x1, R91, P6 ;  /* 0x00000001007f7824 */ /* 0x000fe200030e065b */
        /* <DEDUP_REMOVED lines=141> */
[----:B------:R-:W-:-:S02]  /*8000*/  PRMT R165, RZ, 0x7610, R165 ;  /* 0x00007610ffa57816 */ /* 0x000fc400000000a5 */
[----:B------:R-:W-:Y:S01]  /*8010*/  ISETP.GT.AND P1, PT, R2, 0x35, PT ;  /* 0x000000350200780c */ /* 0x000fe20003f24270 */
[----:B------:R-:W-:Y:S01]  /*8020*/  IMAD.X R127, R0, 0x1, R91, P6 ;  /* 0x00000001007f7824 */ /* 0x000fe200030e065b */
[----:B------:R-:W-:Y:S02]  /*8030*/  SHF.R.S32.HI R0, RZ, 0x1f, R11 ;  /* 0x0000001fff007819 */ /* 0x000fe4000001140b */
[----:B------:R-:W-:Y:S02]  /*8040*/  ISETP.GT.AND P4, PT, R2, 0x36, PT ;  /* 0x000000360200780c */ /* 0x000fe40003f84270 */
[----:B------:R1:W2:Y:S01]  /*8050*/  @P2 LDG.E.U8 R165, desc[UR20][R126.64] ;  /* 0x000000147ea52981 */ /* 0x0002a2000c1e1100 */
[----:B0-----:R-:W-:Y:S02]  /*8060*/  IADD3 R124, P5, PT, R11, R89, RZ ;  /* 0x000000590b7c7210 */ /* 0x001fe40007fbe0ff */
[----:B------:R-:W-:-:S03]  /*8070*/  PRMT R166, RZ, 0x7610, R166 ;  /* 0x00007610ffa67816 */ /* 0x000fc600000000a6 */
[----:B------:R-:W-:Y:S01]  /*8080*/  IMAD.X R125, R0, 0x1, R91, P5 ;  /* 0x00000001007d7824 */ /* 0x000fe200028e065b */
[----:B------:R-:W-:Y:S02]  /*8090*/  SHF.R.S32.HI R0, RZ, 0x1f, R12 ;  /* 0x0000001fff007819 */ /* 0x000fe4000001140c */
[----:B-1----:R-:W-:Y:S02]  /*80a0*/  IADD3 R126, P6, PT, R12, R89, RZ ;  /* 0x000000590c7e7210 */ /* 0x002fe40007fde0ff */
[----:B------:R0:W2:Y:S01]  /*80b0*/  @P1 LDG.E.U8 R166, desc[UR20][R124.64] ;  /* 0x000000147ca61981 */ /* 0x0000a2000c1e1100 */
[----:B------:R-:W-:Y:S02]  /*80c0*/  PRMT R169, RZ, 0x7610, R169 ;  /* 0x00007610ffa97816 */ /* 0x000fe400000000a9 */
[----:B------:R-:W-:Y:S01]  /*80d0*/  ISETP.GT.AND P2, PT, R2, 0x37, PT ;  /* 0x000000370200780c */ /* 0x000fe20003f44270 */
[----:B------:R-:W-:Y:S01]  /*80e0*/  IMAD.X R127, R0, 0x1, R91, P6 ;  /* 0x00000001007f7824 */ /* 0x000fe200030e065b */
[----:B------:R-:W-:-:S02]  /*80f0*/  SHF.R.S32.HI R0, RZ, 0x1f, R13 ;  /* 0x0000001fff007819 */ /* 0x000fc4000001140d */
[----:B------:R-:W-:Y:S02]  /*8100*/  ISETP.GT.AND P1, PT, R2, 0x38, PT ;  /* 0x000000380200780c */ /* 0x000fe40003f24270 */
[----:B------:R1:W2:Y:S01]  /*8110*/  @P4 LDG.E.U8 R169, desc[UR20][R126.64] ;  /* 0x000000147ea94981 */ /* 0x0002a2000c1e1100 */
[----:B0-----:R-:W-:Y:S02]  /*8120*/  IADD3 R124, P5, PT, R13, R89, RZ ;  /* 0x000000590d7c7210 */ /* 0x001fe40007fbe0ff */
[----:B------:R-:W-:-:S03]  /*8130*/  PRMT R170, RZ, 0x7610, R170 ;  /* 0x00007610ffaa7816 */ /* 0x000fc600000000aa */
[----:B------:R-:W-:Y:S01]  /*8140*/  IMAD.X R125, R0, 0x1, R91, P5 ;  /* 0x00000001007d7824 */ /* 0x000fe200028e065b */
[----:B-1----:R-:W-:-:S04]  /*8150*/  IADD3 R126, P6, PT, R4, R89, RZ ;  /* 0x00000059047e7210 */ /* 0x002fc80007fde0ff */
[----:B------:R0:W2:Y:S01]  /*8160*/  @P2 LDG.E.U8 R170, desc[UR20][R124.64] ;  /* 0x000000147caa2981 */ /* 0x0000a2000c1e1100 */
[----:B------:R-:W-:Y:S02]  /*8170*/  PRMT R173, RZ, 0x7610, R173 ;  /* 0x00007610ffad7816 */ /* 0x000fe400000000ad */
[----:B------:R-:W-:Y:S01]  /*8180*/  ISETP.GT.AND P4, PT, R2, 0x39, PT ;  /* 0x000000390200780c */ /* 0x000fe20003f84270 */
[----:B------:R-:W-:Y:S01]  /*8190*/  IMAD.X R127, R252, 0x1, R91, P6 ;  /* 0x00000001fc7f7824 */ /* 0x000fe200030e065b */
[----:B------:R-:W-:Y:S02]  /*81a0*/  ISETP.GT.AND P2, PT, R2, 0x3a, PT ;  /* 0x0000003a0200780c */ /* 0x000fe40003f44270 */
[----:B------:R-:W-:Y:S02]  /*81b0*/  PRMT R174, RZ, 0x7610, R174 ;  /* 0x00007610ffae7816 */ /* 0x000fe400000000ae */
[----:B------:R1:W2:Y:S01]  /*81c0*/  @P1 LDG.E.U8 R173, desc[UR20][R126.64] ;  /* 0x000000147ead1981 */ /* 0x0002a2000c1e1100 */
[----:B0-----:R-:W-:-:S02]  /*81d0*/  IADD3 R124, P5, PT, R14, R89, RZ ;  /* 0x000000590e7c7210 */ /* 0x001fc40007fbe0ff */
[----:B------:R-:W-:-:S03]  /*81e0*/  PRMT R177, RZ, 0x7610, R177 ;  /* 0x00007610ffb17816 */ /* 0x000fc600000000b1 */
[----:B------:R-:W-:Y:S01]  /*81f0*/  IMAD.X R125, R251, 0x1, R91, P5 ;  /* 0x00000001fb7d7824 */ /* 0x000fe200028e065b */
[----:B-1----:R-:W-:-:S04]  /*8200*/  IADD3 R126, P6, PT, R15, R89, RZ ;  /* 0x000000590f7e7210 */ /* 0x002fc80007fde0ff */
[----:B------:R0:W2:Y:S01]  /*8210*/  @P4 LDG.E.U8 R174, desc[UR20][R124.64] ;  /* 0x000000147cae4981 */ /* 0x0000a2000c1e1100 */
[----:B------:R-:W-:Y:S01]  /*8220*/  ISETP.GT.AND P1, PT, R2, 0x3b, PT ;  /* 0x0000003b0200780c */ /* 0x000fe20003f24270 */
[----:B------:R-:W-:Y:S01]  /*8230*/  IMAD.X R127, R250, 0x1, R91, P6 ;  /* 0x00000001fa7f7824 */ /* 0x000fe200030e065b */
[----:B------:R-:W-:Y:S02]  /*8240*/  ISETP.GT.AND P4, PT, R2, 0x3c, PT ;  /* 0x0000003c0200780c */ /* 0x000fe40003f84270 */
[----:B------:R-:W-:Y:S02]  /*8250*/  PRMT R178, RZ, 0x7610, R178 ;  /* 0x00007610ffb27816 */ /* 0x000fe400000000b2 */
[----:B------:R1:W2:Y:S01]  /*8260*/  @P2 LDG.E.U8 R177, desc[UR20][R126.64] ;  /* 0x000000147eb12981 */ /* 0x0002a2000c1e1100 */
[----:B0-----:R-:W-:Y:S02]  /*8270*/  IADD3 R124, P5, PT, R16, R89, RZ ;  /* 0x00000059107c7210 */ /* 0x001fe40007fbe0ff */
[----:B------:R-:W-:-:S03]  /*8280*/  PRMT R181, RZ, 0x7610, R181 ;  /* 0x00007610ffb57816 */ /* 0x000fc600000000b5 */
[----:B------:R-:W-:Y:S01]  /*8290*/  IMAD.X R125, R249, 0x1, R91, P5 ;  /* 0x00000001f97d7824 */ /* 0x000fe200028e065b */
[----:B-1----:R-:W-:Y:S01]  /*82a0*/  IADD3 R126, P6, PT, R17, R89, RZ ;  /* 0x00000059117e7210 */ /* 0x002fe20007fde0ff */
[----:B------:R-:W0:Y:S01]  /*82b0*/  S2R R0, SR_TID.X ;  /* 0x0000000000007919 */ /* 0x000e220000002100 */
[----:B------:R-:W-:-:S03]  /*82c0*/  ISETP.GT.AND P2, PT, R2, 0x3d, PT ;  /* 0x0000003d0200780c */ /* 0x000fc60003f44270 */
[----:B------:R-:W-:Y:S01]  /*82d0*/  IMAD.X R127, R245, 0x1, R91, P6 ;  /* 0x00000001f57f7824 */ /* 0x000fe200030e065b */
[----:B------:R1:W2:Y:S01]  /*82e0*/  @P1 LDG.E.U8 R178, desc[UR20][R124.64] ;  /* 0x000000147cb21981 */ /* 0x0002a2000c1e1100 */
[----:B------:R-:W-:-:S03]  /*82f0*/  PRMT R182, RZ, 0x7610, R182 ;  /* 0x00007610ffb67816 */ /* 0x000fc600000000b6 */
[----:B------:R3:W2:Y:S01]  /*8300*/  @P4 LDG.E.U8 R181, desc[UR20][R126.64] ;  /* 0x000000147eb54981 */ /* 0x0006a2000c1e1100 */
[-C--:B-1----:R-:W-:Y:S02]  /*8310*/  IADD3 R124, P5, PT, R18, R89.reuse, RZ ;  /* 0x00000059127c7210 */ /* 0x082fe40007fbe0ff */
[----:B---3--:R-:W-:-:S03]  /*8320*/  IADD3 R126, P4, PT, R19, R89, RZ ;  /* 0x00000059137e7210 */ /* 0x008fc60007f9e0ff */
[--C-:B------:R-:W-:Y:S01]  /*8330*/  IMAD.X R125, R244, 0x1, R91.reuse, P5 ;  /* 0x00000001f47d7824 */ /* 0x100fe200028e065b */
[C---:B------:R-:W-:Y:S02]  /*8340*/  ISETP.GT.AND P1, PT, R2.reuse, 0x3e, PT ;  /* 0x0000003e0200780c */ /* 0x040fe40003f24270 */
[C---:B------:R-:W-:Y:S01]  /*8350*/  ISETP.GT.AND P5, PT, R2.reuse, 0x3f, PT ;  /* 0x0000003f0200780c */ /* 0x040fe20003fa4270 */
[----:B------:R-:W-:Y:S01]  /*8360*/  IMAD.X R127, R243, 0x1, R91, P4 ;  /* 0x00000001f37f7824 */ /* 0x000fe200020e065b */
[----:B------:R-:W-:Y:S01]  /*8370*/  ISETP.GT.AND P4, PT, R2, RZ, PT ;  /* 0x000000ff0200720c */ /* 0x000fe20003f84270 */
[----:B------:R1:W3:Y:S01]  /*8380*/  @P2 LDG.E.U8 R182, desc[UR20][R124.64] ;  /* 0x000000147cb62981 */ /* 0x0002e2000c1e1100 */
[----:B------:R-:W-:Y:S02]  /*8390*/  PRMT R185, RZ, 0x7610, R185 ;  /* 0x00007610ffb97816 */ /* 0x000fe400000000b9 */
[----:B------:R-:W-:-:S05]  /*83a0*/  PRMT R186, RZ, 0x7610, R186 ;  /* 0x00007610ffba7816 */ /* 0x000fca00000000ba */
[----:B------:R0:W2:Y:S01]  /*83b0*/  @P1 LDG.E.U8 R185, desc[UR20][R126.64] ;  /* 0x000000147eb91981 */ /* 0x0000a2000c1e1100 */
[----:B-1----:R-:W-:-:S05]  /*83c0*/  IADD3 R124, P2, PT, R21, R89, RZ ;  /* 0x00000059157c7210 */ /* 0x002fca0007f5e0ff */
[----:B------:R-:W-:Y:S01]  /*83d0*/  IMAD.X R125, R239, 0x1, R91, P2 ;  /* 0x00000001ef7d7824 */ /* 0x000fe200010e065b */
[----:B0-----:R-:W-:-:S04]  /*83e0*/  PRMT R126, RZ, 0x7610, R126 ;  /* 0x00007610ff7e7816 */ /* 0x001fc8000000007e */
[----:B------:R0:W2:Y:S01]  /*83f0*/  @P5 LDG.E.U8 R186, desc[UR20][R124.64] ;  /* 0x000000147cba5981 */ /* 0x0000a2000c1e1100 */
[----:B------:R-:W-:Y:S01]  /*8400*/  LOP3.LUT R0, R0, 0x3f, RZ, 0xc0, !PT ;  /* 0x0000003f00007812 */ /* 0x000fe200078ec0ff */
[----:B0-----:R-:W-:Y:S02]  /*8410*/  @P4 IMAD.MOV.U32 R124, RZ, RZ, R89 ;  /* 0x000000ffff7c4224 */ /* 0x001fe400078e0059 */
[----:B------:R-:W-:-:S05]  /*8420*/  @P4 IMAD.MOV.U32 R125, RZ, RZ, R91 ;  /* 0x000000ffff7d4224 */ /* 0x000fca00078e005b */
[----:B------:R0:W2:Y:S01]  /*8430*/  @P4 LDG.E.U8 R126, desc[UR20][R124.64] ;  /* 0x000000147c7e4981 */ /* 0x0000a2000c1e1100 */
[----:B------:R-:W-:Y:S01]  /*8440*/  BAR.SYNC.DEFER_BLOCKING 0x0 ;  /* 0x0000000000007b1d */ /* 0x000fe20000010000 */
[----:B------:R-:W-:Y:S02]  /*8450*/  ISETP.GE.AND P2, PT, R0, R2, PT ;  /* 0x000000020000720c */ /* 0x000fe40003f46270 */
[C---:B------:R-:W-:Y:S02]  /*8460*/  IADD3 R25, P1, PT, R90.reuse, R25, RZ ;  /* 0x000000195a197210 */ /* 0x040fe40007f3e0ff */
[----:B------:R-:W-:-:S03]  /*8470*/  IADD3 R27, P5, PT, R90, R27, RZ ;  /* 0x0000001b5a1b7210 */ /* 0x000fc60007fbe0ff */
[C---:B------:R-:W-:Y:S01]  /*8480*/  IMAD.X R32, R219.reuse, 0x1, R32, P1 ;  /* 0x00000001db207824 */ /* 0x040fe200008e0620 */
[----:B------:R-:W-:Y:S01]  /*8490*/  PRMT R190, RZ, 0x7610, R190 ;  /* 0x00007610ffbe7816 */ /* 0x000fe200000000be */
[C---:B------:R-:W-:Y:S01]  /*84a0*/  IMAD.X R36, R219.reuse, 0x1, R36, P5 ;  /* 0x00000001db247824 */ /* 0x040fe200028e0624 */
[C---:B------:R-:W-:Y:S01]  /*84b0*/  IADD3 R29, P4, PT, R90.reuse, R29, RZ ;  /* 0x0000001d5a1d7210 */ /* 0x040fe20007f9e0ff */
[----:B------:R-:W5:Y:S02]  /*84c0*/  LDL.LU R0, [R1] ;  /* 0x0000000001007983 */ /* 0x000f640000300800 */
[----:B0-----:R-:W-:Y:S02]  /*84d0*/  @!P2 IMAD.MOV.U32 R124, RZ, RZ, R25 ;  /* 0x000000ffff7ca224 */ /* 0x001fe400078e0019 */
[----:B------:R-:W-:Y:S01]  /*84e0*/  @!P2 IMAD.MOV.U32 R125, RZ, RZ, R32 ;  /* 0x000000ffff7da224 */ /* 0x000fe200078e0020 */
[----:B------:R-:W-:Y:S01]  /*84f0*/  PRMT R192, RZ, 0x7610, R192 ;  /* 0x00007610ffc07816 */ /* 0x000fe200000000c0 */
[----:B------:R-:W-:Y:S01]  /*8500*/  IMAD.X R40, R219, 0x1, R40, P4 ;  /* 0x00000001db287824 */ /* 0x000fe200020e0628 */
[----:B------:R-:W-:-:S02]  /*8510*/  IADD3 R33, P1, PT, R90, R33, RZ ;  /* 0x000000215a217210 */ /* 0x000fc40007f3e0ff */
[----:B------:R0:W2:Y:S01]  /*8520*/  @!P2 LDG.E.U8 R190, desc[UR20][R124.64] ;  /* 0x000000147cbea981 */ /* 0x0000a2000c1e1100 */
[----:B------:R-:W-:Y:S02]  /*8530*/  PRMT R193, RZ, 0x7610, R193 ;  /* 0x00007610ffc17816 */ /* 0x000fe400000000c1 */
[----:B------:R-:W-:Y:S02]  /*8540*/  IMAD.X R44, R219, 0x1, R44, P1 ;  /* 0x00000001db2c7824 */ /* 0x000fe400008e062c */
[----:B0-----:R-:W-:Y:S02]  /*8550*/  @!P2 IMAD.MOV.U32 R124, RZ, RZ, R27 ;  /* 0x000000ffff7ca224 */ /* 0x001fe400078e001b */
[----:B------:R-:W-:Y:S01]  /*8560*/  @!P2 IMAD.MOV.U32 R125, RZ, RZ, R36 ;  /* 0x000000ffff7da224 */ /* 0x000fe200078e0024 */
[----:B------:R-:W-:-:S04]  /*8570*/  IADD3 R37, P5, PT, R90, R37, RZ ;  /* 0x000000255a257210 */ /* 0x000fc80007fbe0ff */
[----:B------:R0:W2:Y:S01]  /*8580*/  @!P2 LDG.E.U8 R192, desc[UR20][R124.64] ;  /* 0x000000147cc0a981 */ /* 0x0000a2000c1e1100 */
[----:B------:R-:W-:Y:S01]  /*8590*/  PRMT R194, RZ, 0x7610, R194 ;  /* 0x00007610ffc27816 */ /* 0x000fe200000000c2 */
        /* <DEDUP_REMOVED lines=70> */
[----:B------:R0:W3:Y:S01]  /*8a00*/  @!P2 LDG.E.U8 R216, desc[UR20][R124.64] ;  /* 0x000000147cd8a981 */ /* 0x0000e2000c1e1100 */
        /* <DEDUP_REMOVED lines=84> */
[----:B------:R-:W-:Y:S02]  /*8f50*/  PRMT R247, RZ, 0x7610, R247 ;  /* 0x00007610fff77816 */ /* 0x000fe400000000f7 */
[----:B------:R-:W-:Y:S01]  /*8f60*/  IADD3 R22, P6, PT, R90, R22, RZ ;  /* 0x000000165a167210 */ /* 0x000fe20007fde0ff */
[----:B0-----:R-:W-:Y:S02]  /*8f70*/  @!P2 IMAD.MOV.U32 R124, RZ, RZ, R75 ;  /* 0x000000ffff7ca224 */ /* 0x001fe400078e004b */
[----:B------:R-:W-:Y:S02]  /*8f80*/  @!P2 IMAD.MOV.U32 R125, RZ, RZ, R81 ;  /* 0x000000ffff7da224 */ /* 0x000fe400078e0051 */
[----:B------:R-:W-:-:S03]  /*8f90*/  IMAD.X R85, R219, 0x1, R85, P1 ;  /* 0x00000001db557824 */ /* 0x000fc600008e0655 */
[----:B------:R0:W3:Y:S01]  /*8fa0*/  @!P2 LDG.E.U8 R246, desc[UR20][R124.64] ;  /* 0x000000147cf6a981 */ /* 0x0000e2000c1e1100 */
[----:B------:R-:W-:Y:S01]  /*8fb0*/  PRMT R127, RZ, 0x7610, R127 ;  /* 0x00007610ff7f7816 */ /* 0x000fe2000000007f */
[----:B------:R-:W-:Y:S01]  /*8fc0*/  IMAD.X R23, R219, 0x1, R23, P6 ;  /* 0x00000001db177824 */ /* 0x000fe200030e0617 */
[----:B------:R-:W-:-:S04]  /*8fd0*/  PRMT R248, RZ, 0x7610, R248 ;  /* 0x00007610fff87816 */ /* 0x000fc800000000f8 */
[----:B------:R-:W3:Y:S01]  /*8fe0*/  @!P2 LDG.E.U8 R127, desc[UR20][R22.64] ;  /* 0x00000014167fa981 */ /* 0x000ee2000c1e1100 */
[----:B0-----:R-:W-:Y:S02]  /*8ff0*/  @!P2 IMAD.MOV.U32 R124, RZ, RZ, R77 ;  /* 0x000000ffff7ca224 */ /* 0x001fe400078e004d */
[----:B------:R-:W-:-:S05]  /*9000*/  @!P2 IMAD.MOV.U32 R125, RZ, RZ, R83 ;  /* 0x000000ffff7da224 */ /* 0x000fca00078e0053 */
[----:B------:R0:W3:Y:S02]  /*9010*/  @!P2 LDG.E.U8 R247, desc[UR20][R124.64] ;  /* 0x000000147cf7a981 */ /* 0x0000e4000c1e1100 */
[----:B0-----:R-:W-:Y:S02]  /*9020*/  @!P2 IMAD.MOV.U32 R124, RZ, RZ, R79 ;  /* 0x000000ffff7ca224 */ /* 0x001fe400078e004f */
[----:B------:R-:W-:-:S05]  /*9030*/  @!P2 IMAD.MOV.U32 R125, RZ, RZ, R85 ;  /* 0x000000ffff7da224 */ /* 0x000fca00078e0055 */
[----:B------:R-:W3:Y:S04]  /*9040*/  @!P2 LDG.E.U8 R248, desc[UR20][R124.64] ;  /* 0x000000147cf8a981 */ /* 0x000ee8000c1e1100 */
        /* <DEDUP_REMOVED lines=47> */
[----:B---3--:R0:W-:Y:S04]  /*9340*/  STS.U8 [R226+UR9+0x5e80], R182 ;  /* 0x005e80b6e2007988 */ /* 0x0081e80008000009 */
        /* <DEDUP_REMOVED lines=49> */
[----:B-1----:R-:W1:Y:S01]  /*9660*/  FENCE.VIEW.ASYNC.S ;  /* 0x00000000000073c6 */ /* 0x002e620000000000 */
[----:B------:R-:W-:Y:S01]  /*9670*/  ULEA UR11, UR23, UR9, 0x3 ;  /* 0x00000009170b7291 */ /* 0x000fe2000f8e18ff */
[----:B------:R-:W-:-:S03]  /*9680*/  UMOV UR4, UR5 ;  /* 0x0000000500047c82 */ /* 0x000fc60008000000 */
[----:B------:R-:W-:Y:S01]  /*9690*/  UIADD3 UR11, UPT, UPT, UR11, 0xc000, URZ ;  /* 0x0000c0000b0b7890 */ /* 0x000fe2000fffe0ff */
[----:B-1----:R-:W-:Y:S06]  /*96a0*/  BAR.SYNC.DEFER_BLOCKING 0x0 ;  /* 0x0000000000007b1d */ /* 0x002fec0000010000 */
[----:B0-----:R-:W-:Y:S05]  /*96b0*/  @P0 BRA `(.L_x_9) ;  /* 0x0000000000540947 */ /* 0x001fea0003800000 */
[----:B------:R-:W-:Y:S02]  /*96c0*/  UIADD3 UR34, UPT, UPT, UR8, 0x80, URZ ;  /* 0x0000008008227890 */ /* 0x000fe4000fffe0ff */
[----:B------:R-:W-:Y:S01]  /*96d0*/  UIADD3 UR35, UPT, UPT, UR8, 0x80, URZ ;  /* 0x0000008008237890 */ /* 0x000fe2000fffe0ff */
[----:B------:R-:W-:Y:S01]  /*96e0*/  UMOV UR18, 0x0 ;  /* 0x0000000000127882 */ /* 0x000fe20000000000 */
[----:B------:R-:W-:Y:S01]  /*96f0*/  UMOV UR19, 0x8208490 ;  /* 0x0820849000137882 */ /* 0x000fe20000000000 */
[----:B------:R-:W-:Y:S01]  /*9700*/  UMOV UR16, UR22 ;  /* 0x0000001600107c82 */ /* 0x000fe20008000000 */
[----:B------:R-:W-:Y:S01]  /*9710*/  UMOV UR17, 0x40004040 ;  /* 0x4000404000117882 */ /* 0x000fe20000000000 */
[----:B------:R-:W-:Y:S01]  /*9720*/  UMOV UR32, 0x0 ;  /* 0x0000000000207882 */ /* 0x000fe20000000000 */
[----:B------:R-:W-:Y:S01]  /*9730*/  UMOV UR33, 0x8208490 ;  /* 0x0820849000217882 */ /* 0x000fe20000000000 */
[----:B------:R-:W-:Y:S01]  /*9740*/  UMOV UR36, 0x0 ;  /* 0x0000000000247882 */ /* 0x000fe20000000000 */
[----:B------:R-:W-:Y:S01]  /*9750*/  UMOV UR37, 0x8208490 ;  /* 0x0820849000257882 */ /* 0x000fe20000000000 */
[----:B------:R-:W-:Y:S01]  /*9760*/  UMOV UR6, UR11 ;  /* 0x0000000b00067c82 */ /* 0x000fe20008000000 */
[----:B------:R-:W-:Y:S01]  /*9770*/  UMOV UR7, URZ ;  /* 0x000000ff00077c82 */ /* 0x000fe20008000000 */
[----:B------:R0:W-:Y:S01]  /*9780*/  UTCQMMA gdesc[UR16], gdesc[UR12], tmem[UR8], tmem[UR18], idesc[UR19], UPT ;  /* 0x00ff120c100075ea */ /* 0x0001e2000b800308 */
[----:B------:R-:W-:Y:S01]  /*9790*/  UMOV UR38, 0x0 ;  /* 0x0000000000267882 */ /* 0x000fe20000000000 */
[----:B------:R-:W-:Y:S01]  /*97a0*/  UMOV UR39, 0x8208490 ;  /* 0x0820849000277882 */ /* 0x000fe20000000000 */
[----:B------:R0:W-:Y:S01]  /*97b0*/  UTCQMMA gdesc[UR30], gdesc[UR14], tmem[UR8], tmem[UR32], idesc[UR33], UPT ;  /* 0x00ff200e1e0075ea */ /* 0x0001e2000b800308 */
[----:B------:R-:W-:Y:S01]  /*97c0*/  UMOV UR5, UR6 ;  /* 0x0000000600057c82 */ /* 0x000fe20008000000 */
[----:B------:R0:W-:Y:S01]  /*97d0*/  UTCQMMA gdesc[UR24], gdesc[UR12], tmem[UR34], tmem[UR36], idesc[UR37], UPT ;  /* 0x00ff240c180075ea */ /* 0x0001e2000b800322 */
[----:B------:R0:W-:Y:S01]  /*97e0*/  UTCQMMA gdesc[UR26], gdesc[UR14], tmem[UR35], tmem[UR38], idesc[UR39], UPT ;  /* 0x00ff260e1a0075ea */ /* 0x0001e2000b800323 */
[----:B------:R0:W-:Y:S01]  /*97f0*/  UTCBAR [UR5], URZ ;  /* 0x000000ff050073e9 */ /* 0x0001e200080000ff */
[----:B------:R-:W-:Y:S01]  /*9800*/  NOP ;  /* 0x0000000000007918 */ /* 0x000fe20000000000 */
.L_x_9:
[----:B------:R-:W-:Y:S01]  /*9810*/  UIADD3 UR23, UPT, UPT, UR23, 0x1, URZ ;  /* 0x0000000117177890 */ /* 0x000fe2000fffe0ff */
[----:B------:R-:W-:Y:S01]  /*9820*/  IADD3 R89, P1, PT, R88, R89, RZ ;  /* 0x0000005958597210 */ /* 0x000fe20007f3e0ff */
[----:B------:R-:W-:Y:S01]  /*9830*/  UIADD3 UR28, UPT, UPT, UR28, -0x1, URZ ;  /* 0xffffffff1c1c7890 */ /* 0x000fe2000fffe0ff */
[----:B------:R-:W-:Y:S01]  /*9840*/  VIADD R2, R2, 0xffffffc0 ;  /* 0xffffffc002027836 */ /* 0x000fe20000000000 */
[----:B------:R-:W-:Y:S01]  /*9850*/  UISETP.GT.AND UP1, UPT, UR23, 0x1, UPT ;  /* 0x000000011700788c */ /* 0x000fe2000bf24270 */
[----:B------:R-:W-:Y:S02]  /*9860*/  IMAD.U32 R92, RZ, RZ, UR4 ;  /* 0x00000004ff5c7e24 */ /* 0x000fe4000f8e00ff */
[----:B------:R-:W-:Y:S01]  /*9870*/  IMAD.X R91, R238, 0x1, R91, P1 ;  /* 0x00000001ee5b7824 */ /* 0x000fe200008e065b */
[----:B0-----:R-:W-:Y:S02]  /*9880*/  USEL UR5, URZ, 0x1, !UP1 ;  /* 0x00000001ff057887 */ /* 0x001fe4000c800000 */
[----:B------:R-:W-:-:S02]  /*9890*/  USEL UR23, UR23, URZ, !UP1 ;  /* 0x000000ff17177287 */ /* 0x000fc4000c800000 */
[----:B------:R-:W-:Y:S02]  /*98a0*/  UISETP.NE.U32.AND UP1, UPT, UR28, URZ, UPT ;  /* 0x000000ff1c00728c */ /* 0x000fe4000bf25070 */
[----:B------:R-:W-:-:S07]  /*98b0*/  ULOP3.LUT UR5, UR4, UR5, URZ, 0x3c, !UPT ;  /* 0x0000000504057292 */ /* 0x000fce000f8e3cff */
[----:B------:R-:W-:Y:S05]  /*98c0*/  BRA.U UP1, `(.L_x_10) ;  /* 0xffffffd101ec7547 */ /* 0x000fea000b83ffff */
.L_x_7:
[----:B------:R-:W0:Y:S01]  /*98d0*/  LDC R93, c[0x0][0x3a0] ;  /* 0x0000e800ff5d7b82 */ /* 0x000e220000000800 */
[----:B------:R-:W2:Y:S01]  /*98e0*/  LDCU UR5, c[0x0][0x3b8] ;  /* 0x00007700ff0577ac */ /* 0x000ea20008000800 */
[----:B------:R-:W3:Y:S01]  /*98f0*/  LDCU UR6, c[0x0][0x3b4] ;  /* 0x00007680ff0677ac */ /* 0x000ee20008000800 */
[----:B------:R-:W4:Y:S01]  /*9900*/  LDCU.128 UR12, c[0x0][0x390] ;  /* 0x00007200ff0c77ac */ /* 0x000f220008000c00 */
[----:B-12--5:R-:W-:-:S04]  /*9910*/  IMAD R133, R0, UR5, RZ ;  /* 0x0000000500857c24 */ /* 0x026fc8000f8e02ff */
[----:B------:R-:W-:Y:S02]  /*9920*/  VIADD R135, R133, UR5 ;  /* 0x0000000585877c36 */ /* 0x000fe40008000000 */
[----:B0-----:R-:W-:Y:S02]  /*9930*/  VIADD R93, R93, 0x3f ;  /* 0x0000003f5d5d7836 */ /* 0x001fe40000000000 */
[----:B------:R-:W-:-:S03]  /*9940*/  VIADD R137, R135, UR5 ;  /* 0x0000000587897c36 */ /* 0x000fc60008000000 */
[----:B------:R-:W-:-:S13]  /*9950*/  ISETP.GE.AND P0, PT, R93, 0x40, PT ;  /* 0x000000405d00780c */ /* 0x000fda0003f06270 */
[----:B---34-:R-:W-:Y:S05]  /*9960*/  @!P0 BRA `(.L_x_11) ;  /* 0x0000000000108947 */ /* 0x018fea0003800000 */
[----:B------:R-:W-:-:S06]  /*9970*/  USHF.L.U32 UR4, UR4, 0x1f, URZ ;  /* 0x0000001f04047899 */ /* 0x000fcc00080006ff */
[----:B------:R-:W-:-:S04]  /*9980*/  IMAD.U32 R2, RZ, RZ, UR4 ;  /* 0x00000004ff027e24 */ /* 0x000fc8000f8e00ff */
[----:B------:R-:W0:Y:S02]  /*9990*/  SYNCS.PHASECHK.TRANS64.TRYWAIT P0, [UR11], R2 ;  /* 0x00000002ff0075a7 */ /* 0x000e24000800110b */
[----:B0-----:R-:W-:Y:S05]  /*99a0*/  @!P0 BRA `(.L_x_12) ;  /* 0x0000004400e88947 */ /* 0x001fea0003800000 */
.L_x_11:
[----:B------:R-:W-:Y:S01]  /*99b0*/  VIADD R139, R137, UR5 ;  /* 0x00000005898b7c36 */ /* 0x000fe20008000000 */
[----:B------:R-:W-:Y:S01]  /*99c0*/  BAR.SYNC.DEFER_BLOCKING 0x0 ;  /* 0x0000000000007b1d */ /* 0x000fe20000010000 */
[----:B------:R-:W-:Y:S01]  /*99d0*/  VIADD R2, R0, 0x2 ;  /* 0x0000000200027836 */ /* 0x000fe20000000000 */
[----:B------:R-:W-:Y:S01]  /*99e0*/  ISETP.GE.AND P0, PT, R237, UR14, PT ;  /* 0x0000000eed007c0c */ /* 0x000fe2000bf06270 */
[----:B------:R-:W-:Y:S02]  /*99f0*/  VIADD R140, R139, UR5 ;  /* 0x000000058b8c7c36 */ /* 0x000fe40008000000 */
[----:B------:R-:W-:Y:S01]  /*9a00*/  IMAD R3, R237, UR6, RZ ;  /* 0x00000006ed037c24 */ /* 0x000fe2000f8e02ff */
[----:B------:R-:W-:Y:S01]  /*9a10*/  ISETP.LT.AND P4, PT, R2, UR15, !P0 ;  /* 0x0000000f02007c0c */ /* 0x000fe2000c781270 */
[----:B------:R-:W-:Y:S01]  /*9a20*/  VIADD R141, R140, UR5 ;  /* 0x000000058c8d7c36 */ /* 0x000fe20008000000 */
[----:B------:R-:W0:Y:S01]  /*9a30*/  LDCU UR4, c[0x0][0x39c] ;  /* 0x00007380ff0477ac */ /* 0x000e220008000800 */
[C---:B------:R-:W-:Y:S01]  /*9a40*/  VIADD R132, R0.reuse, 0x1 ;  /* 0x0000000100847836 */ /* 0x040fe20000000000 */
[----:B------:R-:W-:Y:S01]  /*9a50*/  IADD3 R2, P5, PT, R3, UR12, RZ ;  /* 0x0000000c03027c10 */ /* 0x000fe2000ffbe0ff */
[----:B------:R-:W-:Y:S01]  /*9a60*/  VIADD R143, R141, UR5 ;  /* 0x000000058d8f7c36 */ /* 0x000fe20008000000 */
[----:B------:R-:W1:Y:S01]  /*9a70*/  LDCU UR6, c[0x0][0x39c] ;  /* 0x00007380ff0677ac */ /* 0x000e620008000800 */
[----:B------:R-:W-:Y:S01]  /*9a80*/  VIADD R195, R0, 0x4 ;  /* 0x0000000400c37836 */ /* 0x000fe20000000000 */
[----:B------:R-:W-:Y:S01]  /*9a90*/  ISETP.LT.AND P2, PT, R132, UR15, !P0 ;  /* 0x0000000f84007c0c */ /* 0x000fe2000c741270 */
[----:B------:R-:W-:Y:S01]  /*9aa0*/  VIADD R146, R143, UR5 ;  /* 0x000000058f927c36 */ /* 0x000fe20008000000 */
[----:B------:R-:W-:Y:S01]  /*9ab0*/  LEA.HI.X.SX32 R3, R3, UR13, 0x1, P5 ;  /* 0x0000000d03037c11 */ /* 0x000fe2000a8f0eff */
[----:B------:R-:W-:Y:S01]  /*9ac0*/  VIADD R132, R0, 0x3 ;  /* 0x0000000300847836 */ /* 0x000fe20000000000 */
[----:B------:R-:W2:Y:S01]  /*9ad0*/  LDCU UR7, c[0x0][0x39c] ;  /* 0x00007380ff0777ac */ /* 0x000ea20008000800 */
[----:B------:R-:W-:-:S02]  /*9ae0*/  VIADD R147, R146, UR5 ;  /* 0x0000000592937c36 */ /* 0x000fc40008000000 */
[----:B------:R-:W-:Y:S01]  /*9af0*/  VIADD R194, R0, 0x5 ;  /* 0x0000000500c27836 */ /* 0x000fe20000000000 */
[----:B------:R-:W-:Y:S01]  /*9b00*/  ISETP.LT.AND P1, PT, R132, UR15, !P0 ;  /* 0x0000000f84007c0c */ /* 0x000fe2000c721270 */
[----:B------:R-:W-:Y:S01]  /*9b10*/  VIADD R149, R147, UR5 ;  /* 0x0000000593957c36 */ /* 0x000fe20008000000 */
[----:B------:R-:W3:Y:S02]  /*9b20*/  @!P3 SYNCS.CCTL.IV [UR9+0xc000] ;  /* 0x00c00000ff00b9b1 */ /* 0x000ee40008000009 */
[----:B---3--:R-:W-:Y:S01]  /*9b30*/  BAR.SYNC.DEFER_BLOCKING 0x0 ;  /* 0x0000000000007b1d */ /* 0x008fe20000010000 */
[----:B------:R-:W-:Y:S01]  /*9b40*/  IADD3 R132, P6, PT, R135, R2, RZ ;  /* 0x0000000287847210 */ /* 0x000fe20007fde0ff */
[----:B------:R-:W-:-:S04]  /*9b50*/  VIADD R150, R149, UR5 ;  /* 0x0000000595967c36 */ /* 0x000fc80008000000 */
[----:B------:R-:W-:Y:S01]  /*9b60*/  VIADD R151, R150, UR5 ;  /* 0x0000000596977c36 */ /* 0x000fe20008000000 */
[----:B------:R-:W3:Y:S03]  /*9b70*/  LDTM.x128 R4, tmem[UR10] ;  /* 0x0000000a000479ee */ /* 0x000ee600083c0000 */
[----:B------:R-:W-:-:S04]  /*9b80*/  VIADD R155, R151, UR5 ;  /* 0x00000005979b7c36 */ /* 0x000fc80008000000 */
[----:B------:R-:W-:-:S04]  /*9b90*/  VIADD R158, R155, UR5 ;  /* 0x000000059b9e7c36 */ /* 0x000fc80008000000 */
[----:B------:R-:W-:-:S04]  /*9ba0*/  VIADD R159, R158, UR5 ;  /* 0x000000059e9f7c36 */ /* 0x000fc80008000000 */
[----:B------:R-:W-:Y:S01]  /*9bb0*/  VIADD R161, R159, UR5 ;  /* 0x000000059fa17c36 */ /* 0x000fe20008000000 */
[----:B------:R-:W4:Y:S01]  /*9bc0*/  @!P3 SYNCS.CCTL.IV [UR9+0xc008] ;  /* 0x00c00800ff00b9b1 */ /* 0x000f220008000009 */
[----:B------:R-:W-:Y:S02]  /*9bd0*/  NOP ;  /* 0x0000000000007918 */ /* 0x000fe40000000000 */
[----:B------:R-:W-:-:S04]  /*9be0*/  VIADD R162, R161, UR5 ;  /* 0x00000005a1a27c36 */ /* 0x000fc80008000000 */
[----:B------:R-:W-:Y:S01]  /*9bf0*/  VIADD R163, R162, UR5 ;  /* 0x00000005a2a37c36 */ /* 0x000fe20008000000 */
[----:B---3--:R-:W-:Y:S02]  /*9c00*/  F2FP.SATFINITE.E5M2.F32.PACK_AB_MERGE_C R193, R5, R4, RZ ;  /* 0x0000000405c1723e */ /* 0x008fe400048060ff */
[----:B------:R-:W-:Y:S01]  /*9c10*/  IADD3 R4, P5, PT, R133, R2, RZ ;  /* 0x0000000285047210 */ /* 0x000fe20007fbe0ff */
[----:B------:R-:W-:Y:S01]  /*9c20*/  VIADD R167, R163, UR5 ;  /* 0x00000005a3a77c36 */ /* 0x000fe20008000000 */
[----:B------:R-:W-:Y:S01]  /*9c30*/  F2FP.SATFINITE.E5M2.F32.PACK_AB_MERGE_C R7, R7, R6, RZ ;  /* 0x000000060707723e */ /* 0x000fe200048060ff */
[----:B------:R-:W-:Y:S01]  /*9c40*/  VIADD R6, R0, 0x6 ;  /* 0x0000000600067836 */ /* 0x000fe20000000000 */
[-C--:B------:R-:W-:Y:S01]  /*9c50*/  LEA.HI.X.SX32 R5, R133, R3.reuse, 0x1, P5 ;  /* 0x0000000385057211 */ /* 0x080fe200028f0eff */
[----:B------:R-:W-:Y:S01]  /*9c60*/  VIADD R170, R167, UR5 ;  /* 0x00000005a7aa7c36 */ /* 0x000fe20008000000 */
[-C--:B------:R-:W-:Y:S02]  /*9c70*/  IADD3 R134, P5, PT, R137, R2.reuse, RZ ;  /* 0x0000000289867210 */ /* 0x080fe40007fbe0ff */
[----:B------:R-:W-:Y:S01]  /*9c80*/  LEA.HI.X.SX32 R133, R135, R3, 0x1, P6 ;  /* 0x0000000387857211 */ /* 0x000fe200030f0eff */
[----:B------:R-:W-:Y:S01]  /*9c90*/  VIADD R171, R170, UR5 ;  /* 0x00000005aaab7c36 */ /* 0x000fe20008000000 */
[----:B------:R-:W-:-:S02]  /*9ca0*/  IADD3 R136, P6, PT, R139, R2, RZ ;  /* 0x000000028b887210 */ /* 0x000fc40007fde0ff */
[-C--:B------:R-:W-:Y:S01]  /*9cb0*/  LEA.HI.X.SX32 R135, R137, R3.reuse, 0x1, P5 ;  /* 0x0000000389877211 */ /* 0x080fe200028f0eff */
[----:B------:R-:W-:Y:S01]  /*9cc0*/  VIADD R173, R171, UR5 ;  /* 0x00000005abad7c36 */ /* 0x000fe20008000000 */
[CC--:B------:R-:W-:Y:S02]  /*9cd0*/  IADD3 R138, P5, PT, R140.reuse, R2.reuse, RZ ;  /* 0x000000028c8a7210 */ /* 0x0c0fe40007fbe0ff */
[-C--:B------:R-:W-:Y:S01]  /*9ce0*/  LEA.HI.X.SX32 R137, R139, R3.reuse, 0x1, P6 ;  /* 0x000000038b897211 */ /* 0x080fe200030f0eff */
[----:B------:R-:W-:Y:S01]  /*9cf0*/  VIADD R174, R173, UR5 ;  /* 0x00000005adae7c36 */ /* 0x000fe20008000000 */
[----:B------:R-:W-:Y:S02]  /*9d00*/  LEA.HI.X.SX32 R139, R140, R3, 0x1, P5 ;  /* 0x000000038c8b7211 */ /* 0x000fe400028f0eff */
[-C--:B------:R-:W-:Y:S01]  /*9d10*/  IADD3 R140, P3, PT, R141, R2.reuse, RZ ;  /* 0x000000028d8c7210 */ /* 0x080fe20007f7e0ff */
[----:B------:R-:W-:Y:S01]  /*9d20*/  VIADD R175, R174, UR5 ;  /* 0x00000005aeaf7c36 */ /* 0x000fe20008000000 */
[----:B------:R-:W-:-:S02]  /*9d30*/  IADD3 R144, P5, PT, R143, R2, RZ ;  /* 0x000000028f907210 */ /* 0x000fc40007fbe0ff */
[CC--:B------:R-:W-:Y:S01]  /*9d40*/  IADD3 R142, P6, PT, R146.reuse, R2.reuse, RZ ;  /* 0x00000002928e7210 */ /* 0x0c0fe20007fde0ff */
[----:B------:R-:W-:Y:S01]  /*9d50*/  VIADD R179, R175, UR5 ;  /* 0x00000005afb37c36 */ /* 0x000fe20008000000 */
[-C--:B------:R-:W-:Y:S02]  /*9d60*/  LEA.HI.X.SX32 R141, R141, R3.reuse, 0x1, P3 ;  /* 0x000000038d8d7211 */ /* 0x080fe400018f0eff */
[-C--:B------:R-:W-:Y:S01]  /*9d70*/  LEA.HI.X.SX32 R145, R143, R3.reuse, 0x1, P5 ;  /* 0x000000038f917211 */ /* 0x080fe200028f0eff */
[----:B------:R-:W-:Y:S01]  /*9d80*/  VIADD R182, R179, UR5 ;  /* 0x00000005b3b67c36 */ /* 0x000fe20008000000 */
[----:B------:R-:W-:Y:S02]  /*9d90*/  LEA.HI.X.SX32 R143, R146, R3, 0x1, P6 ;  /* 0x00000003928f7211 */ /* 0x000fe400030f0eff */
[-C--:B------:R-:W-:Y:S01]  /*9da0*/  IADD3 R152, P3, PT, R147, R2.reuse, RZ ;  /* 0x0000000293987210 */ /* 0x080fe20007f7e0ff */
[----:B------:R-:W-:Y:S01]  /*9db0*/  VIADD R183, R182, UR5 ;  /* 0x00000005b6b77c36 */ /* 0x000fe20008000000 */
[----:B------:R-:W-:-:S02]  /*9dc0*/  IADD3 R148, P5, PT, R149, R2, RZ ;  /* 0x0000000295947210 */ /* 0x000fc40007fbe0ff */
[-C--:B------:R-:W-:Y:S01]  /*9dd0*/  IADD3 R146, P6, PT, R150, R2.reuse, RZ ;  /* 0x0000000296927210 */ /* 0x080fe20007fde0ff */
        /* <DEDUP_REMOVED lines=11> */
[-C--:B------:R-:W-:Y:S02]  /*9e90*/  LEA.HI.X.SX32 R155, R155, R3.reuse, 0x1, P5 ;  /* 0x000000039b9b7211 */ /* 0x080fe400028f0eff */
[----:B------:R-:W-:Y:S02]  /*9ea0*/  LEA.HI.X.SX32 R151, R158, R3, 0x1, P6 ;  /* 0x000000039e977211 */ /* 0x000fe400030f0eff */
[-C--:B------:R-:W-:Y:S02]  /*9eb0*/  IADD3 R164, P3, PT, R159, R2.reuse, RZ ;  /* 0x000000029fa47210 */ /* 0x080fe40007f7e0ff */
[----:B------:R-:W-:-:S02]  /*9ec0*/  IADD3 R160, P5, PT, R161, R2, RZ ;  /* 0x00000002a1a07210 */ /* 0x000fc40007fbe0ff */
[CC--:B------:R-:W-:Y:S02]  /*9ed0*/  IADD3 R158, P6, PT, R162.reuse, R2.reuse, RZ ;  /* 0x00000002a29e7210 */ /* 0x0c0fe40007fde0ff */
        /* <DEDUP_REMOVED lines=23> */
[----:B------:R-:W-:Y:S02]  /*a050*/  ISETP.LT.AND P6, PT, R0, UR15, !P0 ;  /* 0x0000000f00007c0c */ /* 0x000fe4000c7c1270 */
[-C--:B------:R-:W-:Y:S02]  /*a060*/  LEA.HI.X.SX32 R185, R183, R3.reuse, 0x1, P3 ;  /* 0x00000003b7b97211 */ /* 0x080fe400018f0eff */
[-C--:B------:R-:W-:Y:S02]  /*a070*/  LEA.HI.X.SX32 R183, R186, R3.reuse, 0x1, P5 ;  /* 0x00000003bab77211 */ /* 0x080fe400028f0eff */
[-C--:B------:R-:W-:Y:S02]  /*a080*/  IADD3 R188, P5, PT, R189, R2.reuse, RZ ;  /* 0x00000002bdbc7210 */ /* 0x080fe40007fbe0ff */
[----:B------:R-:W-:Y:S02]  /*a090*/  IADD3 R190, P3, PT, R187, R2, RZ ;  /* 0x00000002bbbe7210 */ /* 0x000fe40007f7e0ff */
[----:B------:R-:W-:-:S02]  /*a0a0*/  LEA.HI.X.SX32 R189, R189, R3, 0x1, P5 ;  /* 0x00000003bdbd7211 */ /* 0x000fc400028f0eff */
[-C--:B------:R-:W-:Y:S01]  /*a0b0*/  LEA.HI.X.SX32 R191, R187, R3.reuse, 0x1, P3 ;  /* 0x00000003bbbf7211 */ /* 0x080fe200018f0eff */
[----:B------:R3:W-:Y:S01]  /*a0c0*/  @P6 STG.E.U8 desc[UR20][R4.64], R193 ;  /* 0x000000c104006986 */ /* 0x0007e2000c101114 */
[----:B------:R-:W-:Y:S02]  /*a0d0*/  ISETP.LT.AND P5, PT, R195, UR15, !P0 ;  /* 0x0000000fc3007c0c */ /* 0x000fe4000c7a1270 */
[C---:B------:R-:W-:Y:S02]  /*a0e0*/  IADD3 R186, P3, PT, R192.reuse, R2, RZ ;  /* 0x00000002c0ba7210 */ /* 0x040fe40007f7e0ff */
[----:B------:R-:W-:Y:S02]  /*a0f0*/  PRMT R195, R193, 0x9910, RZ ;  /* 0x00009910c1c37816 */ /* 0x000fe400000000ff */
[C---:B------:R-:W-:Y:S01]  /*a100*/  LEA.HI.X.SX32 R187, R192.reuse, R3, 0x1, P3 ;  /* 0x00000003c0bb7211 */ /* 0x040fe200018f0eff */
[----:B------:R-:W-:Y:S01]  /*a110*/  VIADD R192, R192, UR5 ;  /* 0x00000005c0c07c36 */ /* 0x000fe20008000000 */
[----:B------:R-:W-:-:S02]  /*a120*/  SHF.R.S32.HI R195, RZ, 0x8, R195 ;  /* 0x00000008ffc37819 */ /* 0x000fc400000114c3 */
[----:B------:R-:W-:Y:S01]  /*a130*/  ISETP.LT.AND P6, PT, R6, UR15, !P0 ;  /* 0x0000000f06007c0c */ /* 0x000fe2000c7c1270 */
[----:B------:R-:W-:Y:S01]  /*a140*/  VIADD R6, R0, 0x7 ;  /* 0x0000000700067836 */ /* 0x000fe20000000000 */
[----:B------:R-:W-:Y:S01]  /*a150*/  ISETP.LT.AND P3, PT, R194, UR15, !P0 ;  /* 0x0000000fc2007c0c */ /* 0x000fe2000c761270 */
[----:B------:R-:W-:Y:S01]  /*a160*/  @P2 STG.E.U8 desc[UR20][R132.64], R195 ;  /* 0x000000c384002986 */ /* 0x000fe2000c101114 */
[----:B------:R-:W-:Y:S01]  /*a170*/  PRMT R194, R7, 0x9910, RZ ;  /* 0x0000991007c27816 */ /* 0x000fe200000000ff */
[----:B---3--:R-:W-:Y:S01]  /*a180*/  VIADD R4, R0, 0x9 ;  /* 0x0000000900047836 */ /* 0x008fe20000000000 */
[----:B------:R-:W-:Y:S01]  /*a190*/  ISETP.LT.AND P2, PT, R6, UR15, !P0 ;  /* 0x0000000f06007c0c */ /* 0x000fe2000c741270 */
[----:B------:R3:W-:Y:S01]  /*a1a0*/  @P4 STG.E.U8 desc[UR20][R134.64], R7 ;  /* 0x0000000786004986 */ /* 0x0007e2000c101114 */
[----:B------:R-:W-:Y:S01]  /*a1b0*/  F2FP.SATFINITE.E5M2.F32.PACK_AB_MERGE_C R9, R9, R8, RZ ;  /* 0x000000080909723e */ /* 0x000fe200048060ff */
[----:B------:R-:W-:Y:S01]  /*a1c0*/  IMAD.MOV.U32 R6, RZ, RZ, R194 ;  /* 0x000000ffff067224 */ /* 0x000fe200078e00c2 */
[----:B------:R-:W-:Y:S01]  /*a1d0*/  F2FP.SATFINITE.E5M2.F32.PACK_AB_MERGE_C R11, R11, R10, RZ ;  /* 0x0000000a0b0b723e */ /* 0x000fe200048060ff */
[----:B------:R-:W-:Y:S01]  /*a1e0*/  VIADD R8, R0, 0x8 ;  /* 0x0000000800087836 */ /* 0x000fe20000000000 */
[----:B------:R-:W-:-:S02]  /*a1f0*/  F2FP.SATFINITE.E5M2.F32.PACK_AB_MERGE_C R13, R13, R12, RZ ;  /* 0x0000000c0d0d723e */ /* 0x000fc400048060ff */
[----:B------:R-:W-:Y:S02]  /*a200*/  SHF.R.S32.HI R5, RZ, 0x8, R6 ;  /* 0x00000008ff057819 */ /* 0x000fe40000011406 */
[----:B------:R-:W-:Y:S02]  /*a210*/  PRMT R6, R9, 0x9910, RZ ;  /* 0x0000991009067816 */ /* 0x000fe400000000ff */
[----:B------:R-:W-:Y:S01]  /*a220*/  ISETP.LT.AND P4, PT, R8, UR15, !P0 ;  /* 0x0000000f08007c0c */ /* 0x000fe2000c781270 */
[----:B------:R5:W-:Y:S01]  /*a230*/  @P1 STG.E.U8 desc[UR20][R136.64], R5 ;  /* 0x0000000588001986 */ /* 0x000be2000c101114 */
[----:B------:R-:W-:Y:S01]  /*a240*/  ISETP.LT.AND P1, PT, R4, UR15, !P0 ;  /* 0x0000000f04007c0c */ /* 0x000fe2000c721270 */
[----:B------:R-:W-:Y:S01]  /*a250*/  IMAD.MOV.U32 R4, RZ, RZ, R6 ;  /* 0x000000ffff047224 */ /* 0x000fe200078e0006 */
[----:B------:R-:W-:Y:S01]  /*a260*/  F2FP.SATFINITE.E5M2.F32.PACK_AB_MERGE_C R15, R15, R14, RZ ;  /* 0x0000000e0f0f723e */ /* 0x000fe200048060ff */
[C---:B------:R-:W-:Y:S01]  /*a270*/  VIADD R6, R0.reuse, 0xa ;  /* 0x0000000a00067836 */ /* 0x040fe20000000000 */
[----:B------:R-:W-:Y:S01]  /*a280*/  @P5 STG.E.U8 desc[UR20][R138.64], R9 ;  /* 0x000000098a005986 */ /* 0x000fe2000c101114 */
[----:B------:R-:W-:Y:S01]  /*a290*/  F2FP.SATFINITE.E5M2.F32.PACK_AB_MERGE_C R17, R17, R16, RZ ;  /* 0x000000101111723e */ /* 0x000fe200048060ff */
[C---:B------:R-:W-:Y:S01]  /*a2a0*/  VIADD R14, R0.reuse, 0x31 ;  /* 0x00000031000e7836 */ /* 0x040fe20000000000 */
[----:B---3--:R-:W-:Y:S01]  /*a2b0*/  SHF.R.S32.HI R7, RZ, 0x8, R4 ;  /* 0x00000008ff077819 */ /* 0x008fe20000011404 */
[----:B------:R-:W-:Y:S01]  /*a2c0*/  VIADD R4, R0, 0xb ;  /* 0x0000000b00047836 */ /* 0x000fe20000000000 */
[----:B------:R-:W-:-:S02]  /*a2d0*/  ISETP.LT.AND P5, PT, R6, UR15, !P0 ;  /* 0x0000000f06007c0c */ /* 0x000fc4000c7a1270 */
[----:B------:R-:W-:Y:S01]  /*a2e0*/  PRMT R6, R11, 0x9910, RZ ;  /* 0x000099100b067816 */ /* 0x000fe200000000ff */
[----:B------:R3:W-:Y:S01]  /*a2f0*/  @P3 STG.E.U8 desc[UR20][R140.64], R7 ;  /* 0x000000078c003986 */ /* 0x0007e2000c101114 */
[----:B------:R-:W-:Y:S01]  /*a300*/  ISETP.LT.AND P3, PT, R4, UR15, !P0 ;  /* 0x0000000f04007c0c */ /* 0x000fe2000c761270 */
[C---:B------:R-:W-:Y:S01]  /*a310*/  VIADD R4, R0.reuse, 0xc ;  /* 0x0000000c00047836 */ /* 0x040fe20000000000 */
[----:B------:R-:W-:Y:S01]  /*a320*/  F2FP.SATFINITE.E5M2.F32.PACK_AB_MERGE_C R19, R19, R18, RZ ;  /* 0x000000121313723e */ /* 0x000fe200048060ff */
[----:B-----5:R-:W-:Y:S01]  /*a330*/  IMAD.MOV.U32 R5, RZ, RZ, R6 ;  /* 0x000000ffff057224 */ /* 0x020fe200078e0006 */
[----:B------:R-:W-:Y:S01]  /*a340*/  @P6 STG.E.U8 desc[UR20][R144.64], R11 ;  /* 0x0000000b90006986 */ /* 0x000fe2000c101114 */
[----:B------:R-:W-:Y:S01]  /*a350*/  PRMT R6, R13, 0x9910, RZ ;  /* 0x000099100d067816 */ /* 0x000fe200000000ff */
[----:B------:R-:W-:Y:S01]  /*a360*/  VIADD R18, R0, 0x7e ;  /* 0x0000007e00127836 */ /* 0x000fe20000000000 */
[----:B------:R-:W-:Y:S01]  /*a370*/  ISETP.LT.AND P6, PT, R4, UR15, !P0 ;  /* 0x0000000f04007c0c */ /* 0x000fe2000c7c1270 */
[----:B------:R-:W-:Y:S01]  /*a380*/  VIADD R4, R0, 0xd ;  /* 0x0000000d00047836 */ /* 0x000fe20000000000 */
[----:B------:R-:W-:Y:S01]  /*a390*/  SHF.R.S32.HI R5, RZ, 0x8, R5 ;  /* 0x00000008ff057819 */ /* 0x000fe20000011405 */
[----:B---3--:R-:W-:Y:S01]  /*a3a0*/  IMAD.MOV.U32 R7, RZ, RZ, R6 ;  /* 0x000000ffff077224 */ /* 0x008fe200078e0006 */
[----:B------:R-:W-:-:S03]  /*a3b0*/  PRMT R6, R15, 0x9910, RZ ;  /* 0x000099100f067816 */ /* 0x000fc600000000ff */
[----:B------:R3:W-:Y:S01]  /*a3c0*/  @P2 STG.E.U8 desc[UR20][R142.64], R5 ;  /* 0x000000058e002986 */ /* 0x0007e2000c101114 */
[----:B------:R-:W-:Y:S01]  /*a3d0*/  ISETP.LT.AND P2, PT, R4, UR15, !P0 ;  /* 0x0000000f04007c0c */ /* 0x000fe2000c741270 */
[----:B------:R-:W-:Y:S01]  /*a3e0*/  VIADD R4, R0, 0xe ;  /* 0x0000000e00047836 */ /* 0x000fe20000000000 */
[----:B------:R-:W-:Y:S01]  /*a3f0*/  SHF.R.S32.HI R7, RZ, 0x8, R7 ;  /* 0x00000008ff077819 */ /* 0x000fe20000011407 */
[----:B------:R5:W-:Y:S01]  /*a400*/  @P4 STG.E.U8 desc[UR20][R152.64], R13 ;  /* 0x0000000d98004986 */ /* 0x000be2000c101114 */
[----:B------:R-:W-:Y:S02]  /*a410*/  F2FP.SATFINITE.E5M2.F32.PACK_AB_MERGE_C R21, R21, R20, RZ ;  /* 0x000000141515723e */ /* 0x000fe400048060ff */
[----:B------:R-:W-:Y:S01]  /*a420*/  ISETP.LT.AND P4, PT, R4, UR15, !P0 ;  /* 0x0000000f04007c0c */ /* 0x000fe2000c781270 */
[----:B------:R-:W-:Y:S01]  /*a430*/  VIADD R4, R0, 0xf ;  /* 0x0000000f00047836 */ /* 0x000fe20000000000 */
[----:B------:R0:W-:Y:S01]  /*a440*/  @P1 STG.E.U8 desc[UR20][R148.64], R7 ;  /* 0x0000000794001986 */ /* 0x0001e2000c101114 */
[----:B------:R-:W-:Y:S01]  /*a450*/  F2FP.SATFINITE.E5M2.F32.PACK_AB_MERGE_C R23, R23, R22, RZ ;  /* 0x000000161717723e */ /* 0x000fe200048060ff */
[----:B---3--:R-:W-:-:S02]  /*a460*/  IMAD.MOV.U32 R5, RZ, RZ, R6 ;  /* 0x000000ffff057224 */ /* 0x008fc400078e0006 */
[----:B------:R-:W-:Y:S01]  /*a470*/  ISETP.LT.AND P1, PT, R4, UR15, !P0 ;  /* 0x0000000f04007c0c */ /* 0x000fe2000c721270 */
[C---:B------:R-:W-:Y:S01]  /*a480*/  VIADD R4, R0.reuse, 0x10 ;  /* 0x0000001000047836 */ /* 0x040fe20000000000 */
[----:B------:R-:W-:Y:S01]  /*a490*/  @P5 STG.E.U8 desc[UR20][R146.64], R15 ;  /* 0x0000000f92005986 */ /* 0x000fe2000c101114 */
[----:B------:R-:W-:Y:S01]  /*a4a0*/  F2FP.SATFINITE.E5M2.F32.PACK_AB_MERGE_C R25, R25, R24, RZ ;  /* 0x000000181919723e */ /* 0x000fe200048060ff */
[C---:B------:R-:W-:Y:S01]  /*a4b0*/  VIADD R6, R0.reuse, 0x24 ;  /* 0x0000002400067836 */ /* 0x040fe20000000000 */
[----:B------:R-:W-:Y:S01]  /*a4c0*/  SHF.R.S32.HI R5, RZ, 0x8, R5 ;  /* 0x00000008ff057819 */ /* 0x000fe20000011405 */
[----:B-----5:R-:W-:Y:S01]  /*a4d0*/  VIADD R13, R0, 0x25 ;  /* 0x00000025000d7836 */ /* 0x020fe20000000000 */
[----:B------:R-:W-:Y:S01]  /*a4e0*/  ISETP.LT.AND P5, PT, R4, UR15, !P0 ;  /* 0x0000000f04007c0c */ /* 0x000fe2000c7a1270 */
[----:B------:R-:W-:Y:S01]  /*a4f0*/  VIADD R4, R0, 0x11 ;  /* 0x0000001100047836 */ /* 0x000fe20000000000 */
[----:B0-----:R-:W-:Y:S01]  /*a500*/  PRMT R7, R17, 0x9910, RZ ;  /* 0x0000991011077816 */ /* 0x001fe200000000ff */
[----:B------:R0:W-:Y:S01]  /*a510*/  @P3 STG.E.U8 desc[UR20][R156.64], R5 ;  /* 0x000000059c003986 */ /* 0x0001e2000c101114 */
[----:B------:R-:W-:-:S02]  /*a520*/  F2FP.SATFINITE.E5M2.F32.PACK_AB_MERGE_C R27, R27, R26, RZ ;  /* 0x0000001a1b1b723e */ /* 0x000fc400048060ff */
[----:B------:R-:W-:Y:S01]  /*a530*/  ISETP.LT.AND P3, PT, R4, UR15, !P0 ;  /* 0x0000000f04007c0c */ /* 0x000fe2000c761270 */
[----:B------:R-:W-:Y:S01]  /*a540*/  VIADD R4, R0, 0x12 ;  /* 0x0000001200047836 */ /* 0x000fe20000000000 */
[----:B------:R-:W-:Y:S01]  /*a550*/  @P6 STG.E.U8 desc[UR20][R154.64], R17 ;  /* 0x000000119a006986 */ /* 0x000fe2000c101114 */
[----:B------:R-:W-:Y:S02]  /*a560*/  SHF.R.S32.HI R7, RZ, 0x8, R7 ;  /* 0x00000008ff077819 */ /* 0x000fe40000011407 */
[----:B------:R-:W-:Y:S02]  /*a570*/  F2FP.SATFINITE.E5M2.F32.PACK_AB_MERGE_C R29, R29, R28, RZ ;  /* 0x0000001c1d1d723e */ /* 0x000fe400048060ff */
[----:B------:R-:W-:Y:S01]  /*a580*/  ISETP.LT.AND P6, PT, R4, UR4, !P0 ;  /* 0x0000000404007c0c */ /* 0x000fe2000c7c1270 */
[----:B------:R-:W3:Y:S01]  /*a590*/  LDCU UR4, c[0x0][0x39c] ;  /* 0x00007380ff0477ac */ /* 0x000ee20008000800 */
[----:B------:R-:W-:Y:S01]  /*a5a0*/  VIADD R4, R0, 0x13 ;  /* 0x0000001300047836 */ /* 0x000fe20000000000 */
[----:B------:R5:W-:Y:S01]  /*a5b0*/  @P2 STG.E.U8 desc[UR20][R150.64], R7 ;  /* 0x0000000796002986 */ /* 0x000be2000c101114 */
[----:B0-----:R-:W-:-:S02]  /*a5c0*/  PRMT R5, R19, 0x9910, RZ ;  /* 0x0000991013057816 */ /* 0x001fc400000000ff */
[----:B------:R-:W-:Y:S01]  /*a5d0*/  F2FP.SATFINITE.E5M2.F32.PACK_AB_MERGE_C R31, R31, R30, RZ ;  /* 0x0000001e1f1f723e */ /* 0x000fe200048060ff */
[----:B------:R-:W-:Y:S01]  /*a5e0*/  @P4 STG.E.U8 desc[UR20][R164.64], R19 ;  /* 0x00000013a4004986 */ /* 0x000fe2000c101114 */
[----:B-1----:R-:W-:Y:S01]  /*a5f0*/  ISETP.LT.AND P2, PT, R4, UR6, !P0 ;  /* 0x0000000604007c0c */ /* 0x002fe2000c741270 */
[----:B------:R-:W0:Y:S01]  /*a600*/  LDCU UR6, c[0x0][0x39c] ;  /* 0x00007380ff0677ac */ /* 0x000e220008000800 */
[----:B------:R-:W-:Y:S01]  /*a610*/  VIADD R4, R0, 0x14 ;  /* 0x0000001400047836 */ /* 0x000fe20000000000 */
[----:B------:R-:W-:Y:S02]  /*a620*/  SHF.R.S32.HI R5, RZ, 0x8, R5 ;  /* 0x00000008ff057819 */ /* 0x000fe40000011405 */
[----:B------:R-:W-:Y:S02]  /*a630*/  F2FP.SATFINITE.E5M2.F32.PACK_AB_MERGE_C R33, R33, R32, RZ ;  /* 0x000000202121723e */ /* 0x000fe400048060ff */
[----:B--2---:R-:W-:Y:S01]  /*a640*/  ISETP.LT.AND P4, PT, R4, UR7, !P0 ;  /* 0x0000000704007c0c */ /* 0x004fe2000c781270 */
[----:B------:R-:W1:Y:S01]  /*a650*/  LDCU UR7, c[0x0][0x39c] ;  /* 0x00007380ff0777ac */ /* 0x000e620008000800 */
[----:B------:R-:W-:Y:S01]  /*a660*/  VIADD R4, R0, 0x15 ;  /* 0x0000001500047836 */ /* 0x000fe20000000000 */
[----:B------:R2:W-:Y:S01]  /*a670*/  @P1 STG.E.U8 desc[UR20][R160.64], R5 ;  /* 0x00000005a0001986 */ /* 0x0005e2000c101114 */
[----:B-----5:R-:W-:-:S02]  /*a680*/  PRMT R7, R21, 0x9910, RZ ;  /* 0x0000991015077816 */ /* 0x020fc400000000ff */
[----:B------:R-:W-:Y:S01]  /*a690*/  F2FP.SATFINITE.E5M2.F32.PACK_AB_MERGE_C R35, R35, R34, RZ ;  /* 0x000000222323723e */ /* 0x000fe200048060ff */
[----:B------:R-:W-:Y:S01]  /*a6a0*/  @P5 STG.E.U8 desc[UR20][R158.64], R21 ;  /* 0x000000159e005986 */ /* 0x000fe2000c101114 */
[----:B---3--:R-:W-:Y:S01]  /*a6b0*/  ISETP.LT.AND P1, PT, R4, UR4, !P0 ;  /* 0x0000000404007c0c */ /* 0x008fe2000c721270 */
[----:B------:R-:W3:Y:S01]  /*a6c0*/  LDCU UR4, c[0x0][0x39c] ;  /* 0x00007380ff0477ac */ /* 0x000ee20008000800 */
[----:B------:R-:W-:Y:S01]  /*a6d0*/  VIADD R4, R0, 0x16 ;  /* 0x0000001600047836 */ /* 0x000fe20000000000 */
[----:B------:R-:W-:Y:S02]  /*a6e0*/  SHF.R.S32.HI R7, RZ, 0x8, R7 ;  /* 0x00000008ff077819 */ /* 0x000fe40000011407 */
[----:B------:R-:W-:Y:S02]  /*a6f0*/  PRMT R11, R35, 0x9910, RZ ;  /* 0x00009910230b7816 */ /* 0x000fe400000000ff */
[----:B0-----:R-:W-:Y:S01]  /*a700*/  ISETP.LT.AND P5, PT, R4, UR6, !P0 ;  /* 0x0000000604007c0c */ /* 0x001fe2000c7a1270 */
[----:B------:R-:W0:Y:S01]  /*a710*/  LDCU UR6, c[0x0][0x39c] ;  /* 0x00007380ff0677ac */ /* 0x000e220008000800 */
[----:B------:R-:W-:Y:S01]  /*a720*/  VIADD R4, R0, 0x17 ;  /* 0x0000001700047836 */ /* 0x000fe20000000000 */
[----:B------:R5:W-:Y:S01]  /*a730*/  @P3 STG.E.U8 desc[UR20][R168.64], R7 ;  /* 0x00000007a8003986 */ /* 0x000be2000c101114 */
[----:B--2---:R-:W-:-:S02]  /*a740*/  PRMT R5, R23, 0x9910, RZ ;  /* 0x0000991017057816 */ /* 0x004fc400000000ff */
[----:B------:R-:W-:Y:S01]  /*a750*/  SHF.R.S32.HI R11, RZ, 0x8, R11 ;  /* 0x00000008ff0b7819 */ /* 0x000fe2000001140b */
[----:B------:R-:W-:Y:S01]  /*a760*/  @P6 STG.E.U8 desc[UR20][R166.64], R23 ;  /* 0x00000017a6006986 */ /* 0x000fe2000c101114 */
[----:B-1----:R-:W-:Y:S01]  /*a770*/  ISETP.LT.AND P3, PT, R4, UR7, !P0 ;  /* 0x0000000704007c0c */ /* 0x002fe2000c761270 */
[----:B------:R-:W1:Y:S01]  /*a780*/  LDCU UR7, c[0x0][0x39c] ;  /* 0x00007380ff0777ac */ /* 0x000e620008000800 */
[----:B------:R-:W-:Y:S01]  /*a790*/  VIADD R4, R0, 0x18 ;  /* 0x0000001800047836 */ /* 0x000fe20000000000 */
[----:B------:R-:W-:Y:S02]  /*a7a0*/  SHF.R.S32.HI R5, RZ, 0x8, R5 ;  /* 0x00000008ff057819 */ /* 0x000fe40000011405 */
[----:B------:R-:W-:Y:S02]  /*a7b0*/  F2FP.SATFINITE.E5M2.F32.PACK_AB_MERGE_C R37, R37, R36, RZ ;  /* 0x000000242525723e */ /* 0x000fe400048060ff */
[----:B---3--:R-:W-:Y:S01]  /*a7c0*/  ISETP.LT.AND P6, PT, R4, UR4, !P0 ;  /* 0x0000000404007c0c */ /* 0x008fe2000c7c1270 */
[----:B------:R-:W2:Y:S01]  /*a7d0*/  LDCU UR4, c[0x0][0x39c] ;  /* 0x00007380ff0477ac */ /* 0x000ea20008000800 */
[----:B------:R-:W-:Y:S01]  /*a7e0*/  VIADD R4, R0, 0x19 ;  /* 0x0000001900047836 */ /* 0x000fe20000000000 */
[----:B------:R3:W-:Y:S01]  /*a7f0*/  @P2 STG.E.U8 desc[UR20][R162.64], R5 ;  /* 0x00000005a2002986 */ /* 0x0007e2000c101114 */
[----:B-----5:R-:W-:-:S02]  /*a800*/  PRMT R7, R25, 0x9910, RZ ;  /* 0x0000991019077816 */ /* 0x020fc400000000ff */
[----:B------:R-:W-:Y:S01]  /*a810*/  PRMT R12, R37, 0x9910, RZ ;  /* 0x00009910250c7816 */ /* 0x000fe200000000ff */
[----:B------:R-:W-:Y:S01]  /*a820*/  @P4 STG.E.U8 desc[UR20][R176.64], R25 ;  /* 0x00000019b0004986 */ /* 0x000fe2000c101114 */
[----:B0-----:R-:W-:Y:S01]  /*a830*/  ISETP.LT.AND P2, PT, R4, UR6, !P0 ;  /* 0x0000000604007c0c */ /* 0x001fe2000c741270 */
[----:B------:R-:W0:Y:S01]  /*a840*/  LDCU UR6, c[0x0][0x39c] ;  /* 0x00007380ff0677ac */ /* 0x000e220008000800 */
[----:B------:R-:W-:Y:S01]  /*a850*/  VIADD R4, R0, 0x1a ;  /* 0x0000001a00047836 */ /* 0x000fe20000000000 */
[----:B------:R-:W-:Y:S02]  /*a860*/  SHF.R.S32.HI R7, RZ, 0x8, R7 ;  /* 0x00000008ff077819 */ /* 0x000fe40000011407 */
[----:B------:R-:W-:Y:S02]  /*a870*/  F2FP.SATFINITE.E5M2.F32.PACK_AB_MERGE_C R39, R39, R38, RZ ;  /* 0x000000262727723e */ /* 0x000fe400048060ff */
[----:B-1----:R-:W-:Y:S01]  /*a880*/  ISETP.LT.AND P4, PT, R4, UR7, !P0 ;  /* 0x0000000704007c0c */ /* 0x002fe2000c781270 */
[----:B------:R-:W1:Y:S01]  /*a890*/  LDCU UR7, c[0x0][0x39c] ;  /* 0x00007380ff0777ac */ /* 0x000e620008000800 */
[----:B------:R-:W-:Y:S01]  /*a8a0*/  VIADD R4, R0, 0x1b ;  /* 0x0000001b00047836 */ /* 0x000fe20000000000 */
[----:B------:R5:W-:Y:S01]  /*a8b0*/  @P1 STG.E.U8 desc[UR20][R172.64], R7 ;  /* 0x00000007ac001986 */ /* 0x000be2000c101114 */
[----:B---3--:R-:W-:-:S02]  /*a8c0*/  PRMT R5, R27, 0x9910, RZ ;  /* 0x000099101b057816 */ /* 0x008fc400000000ff */
[----:B------:R-:W-:Y:S01]  /*a8d0*/  F2FP.SATFINITE.E5M2.F32.PACK_AB_MERGE_C R41, R41, R40, RZ ;  /* 0x000000282929723e */ /* 0x000fe200048060ff */
[----:B------:R-:W-:Y:S01]  /*a8e0*/  @P5 STG.E.U8 desc[UR20][R170.64], R27 ;  /* 0x0000001baa005986 */ /* 0x000fe2000c101114 */
[----:B--2---:R-:W-:Y:S01]  /*a8f0*/  ISETP.LT.AND P1, PT, R4, UR4, !P0 ;  /* 0x0000000404007c0c */ /* 0x004fe2000c721270 */
[----:B------:R-:W2:Y:S01]  /*a900*/  LDCU UR4, c[0x0][0x39c] ;  /* 0x00007380ff0477ac */ /* 0x000ea20008000800 */
[----:B------:R-:W-:Y:S01]  /*a910*/  VIADD R4, R0, 0x1c ;  /* 0x0000001c00047836 */ /* 0x000fe20000000000 */
[----:B------:R-:W-:Y:S02]  /*a920*/  SHF.R.S32.HI R5, RZ, 0x8, R5 ;  /* 0x00000008ff057819 */ /* 0x000fe40000011405 */
[----:B------:R-:W-:Y:S02]  /*a930*/  F2FP.SATFINITE.E5M2.F32.PACK_AB_MERGE_C R43, R43, R42, RZ ;  /* 0x0000002a2b2b723e */ /* 0x000fe400048060ff */
[----:B0-----:R-:W-:Y:S01]  /*a940*/  ISETP.LT.AND P5, PT, R4, UR6, !P0 ;  /* 0x0000000604007c0c */ /* 0x001fe2000c7a1270 */
[----:B------:R-:W0:Y:S01]  /*a950*/  LDCU UR6, c[0x0][0x39c] ;  /* 0x00007380ff0677ac */ /* 0x000e220008000800 */
[----:B------:R-:W-:Y:S01]  /*a960*/  VIADD R4, R0, 0x1d ;  /* 0x0000001d00047836 */ /* 0x000fe20000000000 */
[----:B------:R3:W-:Y:S01]  /*a970*/  @P3 STG.E.U8 desc[UR20][R180.64], R5 ;  /* 0x00000005b4003986 */ /* 0x0007e2000c101114 */
[----:B-----5:R-:W-:-:S02]  /*a980*/  PRMT R7, R29, 0x9910, RZ ;  /* 0x000099101d077816 */ /* 0x020fc400000000ff */
[----:B------:R-:W-:Y:S01]  /*a990*/  F2FP.SATFINITE.E5M2.F32.PACK_AB_MERGE_C R45, R45, R44, RZ ;  /* 0x0000002c2d2d723e */ /* 0x000fe200048060ff */
[----:B------:R-:W-:Y:S01]  /*a9a0*/  @P6 STG.E.U8 desc[UR20][R178.64], R29 ;  /* 0x0000001db2006986 */ /* 0x000fe2000c101114 */
[----:B-1----:R-:W-:Y:S01]  /*a9b0*/  ISETP.LT.AND P3, PT, R4, UR7, !P0 ;  /* 0x0000000704007c0c */ /* 0x002fe2000c761270 */
[----:B------:R-:W1:Y:S01]  /*a9c0*/  LDCU UR7, c[0x0][0x39c] ;  /* 0x00007380ff0777ac */ /* 0x000e620008000800 */
[----:B------:R-:W-:Y:S01]  /*a9d0*/  VIADD R4, R0, 0x1e ;  /* 0x0000001e00047836 */ /* 0x000fe20000000000 */
[----:B------:R-:W-:Y:S02]  /*a9e0*/  SHF.R.S32.HI R7, RZ, 0x8, R7 ;  /* 0x00000008ff077819 */ /* 0x000fe40000011407 */
[----:B------:R-:W-:Y:S02]  /*a9f0*/  F2FP.SATFINITE.E5M2.F32.PACK_AB_MERGE_C R47, R47, R46, RZ ;  /* 0x0000002e2f2f723e */ /* 0x000fe400048060ff */
[----:B--2---:R-:W-:Y:S01]  /*aa00*/  ISETP.LT.AND P6, PT, R4, UR4, !P0 ;  /* 0x0000000404007c0c */ /* 0x004fe2000c7c1270 */
[----:B------:R-:W2:Y:S01]  /*aa10*/  LDCU UR4, c[0x0][0x39c] ;  /* 0x00007380ff0477ac */ /* 0x000ea20008000800 */
[----:B------:R-:W-:Y:S01]  /*aa20*/  VIADD R4, R0, 0x1f ;  /* 0x0000001f00047836 */ /* 0x000fe20000000000 */
[----:B------:R5:W-:Y:S01]  /*aa30*/  @P2 STG.E.U8 desc[UR20][R174.64], R7 ;  /* 0x00000007ae002986 */ /* 0x000be2000c101114 */
[----:B---3--:R-:W-:-:S02]  /*aa40*/  PRMT R5, R31, 0x9910, RZ ;  /* 0x000099101f057816 */ /* 0x008fc400000000ff */
[----:B------:R-:W-:Y:S01]  /*aa50*/  F2FP.SATFINITE.E5M2.F32.PACK_AB_MERGE_C R49, R49, R48, RZ ;  /* 0x000000303131723e */ /* 0x000fe200048060ff */
[----:B------:R-:W-:Y:S01]  /*aa60*/  @P4 STG.E.U8 desc[UR20][R184.64], R31 ;  /* 0x0000001fb8004986 */ /* 0x000fe2000c101114 */
[----:B0-----:R-:W-:Y:S01]  /*aa70*/  ISETP.LT.AND P2, PT, R4, UR6, !P0 ;  /* 0x0000000604007c0c */ /* 0x001fe2000c741270 */
[----:B------:R-:W-:Y:S01]  /*aa80*/  VIADD R4, R0, 0x20 ;  /* 0x0000002000047836 */ /* 0x000fe20000000000 */
[----:B------:R-:W0:Y:S01]  /*aa90*/  LDCU UR6, c[0x0][0x39c] ;  /* 0x00007380ff0677ac */ /* 0x000e220008000800 */
[----:B------:R-:W-:Y:S02]  /*aaa0*/  SHF.R.S32.HI R5, RZ, 0x8, R5 ;  /* 0x00000008ff057819 */ /* 0x000fe40000011405 */
[----:B------:R-:W-:Y:S02]  /*aab0*/  F2FP.SATFINITE.E5M2.F32.PACK_AB_MERGE_C R51, R51, R50, RZ ;  /* 0x000000323333723e */ /* 0x000fe400048060ff */
[----:B-1----:R-:W-:Y:S01]  /*aac0*/  ISETP.LT.AND P4, PT, R4, UR7, !P0 ;  /* 0x0000000704007c0c */ /* 0x002fe2000c781270 */
[----:B------:R-:W1:Y:S01]  /*aad0*/  LDCU UR7, c[0x0][0x39c] ;  /* 0x00007380ff0777ac */ /* 0x000e620008000800 */
[----:B------:R-:W-:Y:S01]  /*aae0*/  VIADD R4, R0, 0x21 ;  /* 0x0000002100047836 */ /* 0x000fe20000000000 */
[----:B------:R3:W-:Y:S01]  /*aaf0*/  @P1 STG.E.U8 desc[UR20][R182.64], R5 ;  /* 0x00000005b6001986 */ /* 0x0007e2000c101114 */
[----:B-----5:R-:W-:-:S02]  /*ab00*/  PRMT R7, R33, 0x9910, RZ ;  /* 0x0000991021077816 */ /* 0x020fc400000000ff */
[----:B------:R-:W-:Y:S01]  /*ab10*/  F2FP.SATFINITE.E5M2.F32.PACK_AB_MERGE_C R53, R53, R52, RZ ;  /* 0x000000343535723e */ /* 0x000fe200048060ff */
[----:B------:R-:W-:Y:S01]  /*ab20*/  @P5 STG.E.U8 desc[UR20][R190.64], R33 ;  /* 0x00000021be005986 */ /* 0x000fe2000c101114 */
[----:B--2---:R-:W-:Y:S01]  /*ab30*/  ISETP.LT.AND P1, PT, R4, UR4, !P0 ;  /* 0x0000000404007c0c */ /* 0x004fe2000c721270 */
[----:B------:R-:W2:Y:S01]  /*ab40*/  LDCU UR4, c[0x0][0x39c] ;  /* 0x00007380ff0477ac */ /* 0x000ea20008000800 */
[C---:B------:R-:W-:Y:S01]  /*ab50*/  VIADD R4, R0.reuse, 0x22 ;  /* 0x0000002200047836 */ /* 0x040fe20000000000 */
[----:B------:R-:W-:Y:S02]  /*ab60*/  SHF.R.S32.HI R7, RZ, 0x8, R7 ;  /* 0x00000008ff077819 */ /* 0x000fe40000011407 */
[----:B------:R-:W-:Y:S01]  /*ab70*/  F2FP.SATFINITE.E5M2.F32.PACK_AB_MERGE_C R55, R55, R54, RZ ;  /* 0x000000363737723e */ /* 0x000fe200048060ff */
[----:B---3--:R-:W-:Y:S01]  /*ab80*/  VIADD R5, R0, 0x23 ;  /* 0x0000002300057836 */ /* 0x008fe20000000000 */
[----:B0-----:R-:W-:Y:S01]  /*ab90*/  ISETP.LT.AND P5, PT, R4, UR6, !P0 ;  /* 0x0000000604007c0c */ /* 0x001fe2000c7a1270 */
[----:B------:R0:W-:Y:S01]  /*aba0*/  @P3 STG.E.U8 desc[UR20][R188.64], R7 ;  /* 0x00000007bc003986 */ /* 0x0001e2000c101114 */
[C---:B------:R-:W-:Y:S01]  /*abb0*/  IADD3 R4, P3, PT, R192.reuse, R2, RZ ;  /* 0x00000002c0047210 */ /* 0x040fe20007f7e0ff */
[----:B------:R-:W3:Y:S01]  /*abc0*/  LDCU UR6, c[0x0][0x39c] ;  /* 0x00007380ff0677ac */ /* 0x000ee20008000800 */
[----:B------:R-:W-:Y:S01]  /*abd0*/  F2FP.SATFINITE.E5M2.F32.PACK_AB_MERGE_C R57, R57, R56, RZ ;  /* 0x000000383939723e */ /* 0x000fe200048060ff */
[----:B------:R-:W-:Y:S01]  /*abe0*/  @P6 STG.E.U8 desc[UR20][R186.64], R35 ;  /* 0x00000023ba006986 */ /* 0x000fe2000c101114 */
[----:B-1----:R-:W-:Y:S01]  /*abf0*/  ISETP.LT.AND P6, PT, R5, UR7, !P0 ;  /* 0x0000000705007c0c */ /* 0x002fe2000c7c1270 */
[----:B------:R-:W1:Y:S01]  /*ac00*/  LDCU UR7, c[0x0][0x39c] ;  /* 0x00007380ff0777ac */ /* 0x000e620008000800 */
[C---:B------:R-:W-:Y:S01]  /*ac10*/  LEA.HI.X.SX32 R5, R192.reuse, R3, 0x1, P3 ;  /* 0x00000003c0057211 */ /* 0x040fe200018f0eff */
[----:B------:R-:W-:Y:S01]  /*ac20*/  VIADD R192, R192, UR5 ;  /* 0x00000005c0c07c36 */ /* 0x000fe20008000000 */
[----:B------:R-:W-:-:S02]  /*ac30*/  F2FP.SATFINITE.E5M2.F32.PACK_AB_MERGE_C R59, R59, R58, RZ ;  /* 0x0000003a3b3b723e */ /* 0x000fc400048060ff */
[----:B--2---:R-:W-:Y:S01]  /*ac40*/  ISETP.LT.AND P3, PT, R6, UR4, !P0 ;  /* 0x0000000406007c0c */ /* 0x004fe2000c761270 */
[----:B------:R2:W-:Y:S01]  /*ac50*/  @P2 STG.E.U8 desc[UR20][R4.64], R11 ;  /* 0x0000000b04002986 */ /* 0x0005e2000c101114 */
[----:B------:R-:W5:Y:S01]  /*ac60*/  LDCU UR4, c[0x0][0x39c] ;  /* 0x00007380ff0477ac */ /* 0x000f620008000800 */
[C---:B------:R-:W-:Y:S01]  /*ac70*/  IADD3 R6, P2, PT, R192.reuse, R2, RZ ;  /* 0x00000002c0067210 */ /* 0x040fe20007f5e0ff */
[C---:B------:R-:W-:Y:S01]  /*ac80*/  VIADD R10, R192.reuse, UR5 ;  /* 0x00000005c00a7c36 */ /* 0x040fe20008000000 */
[----:B------:R-:W-:Y:S02]  /*ac90*/  F2FP.SATFINITE.E5M2.F32.PACK_AB_MERGE_C R61, R61, R60, RZ ;  /* 0x0000003c3d3d723e */ /* 0x000fe400048060ff */
[-C--:B0-----:R-:W-:Y:S02]  /*aca0*/  LEA.HI.X.SX32 R7, R192, R3.reuse, 0x1, P2 ;  /* 0x00000003c0077211 */ /* 0x081fe400010f0eff */
[C---:B------:R-:W-:Y:S02]  /*acb0*/  IADD3 R8, P2, PT, R10.reuse, R2, RZ ;  /* 0x000000020a087210 */ /* 0x040fe40007f5e0ff */
[----:B------:R-:W-:Y:S01]  /*acc0*/  F2FP.SATFINITE.E5M2.F32.PACK_AB_MERGE_C R63, R63, R62, RZ ;  /* 0x0000003e3f3f723e */ /* 0x000fe200048060ff */
[----:B------:R0:W-:Y:S01]  /*acd0*/  @P4 STG.E.U8 desc[UR20][R6.64], R37 ;  /* 0x0000002506004986 */ /* 0x0001e2000c101114 */
[C---:B------:R-:W-:Y:S01]  /*ace0*/  LEA.HI.X.SX32 R9, R10.reuse, R3, 0x1, P2 ;  /* 0x000000030a097211 */ /* 0x040fe200010f0eff */
[----:B------:R-:W-:Y:S01]  /*acf0*/  VIADD R10, R10, UR5 ;  /* 0x000000050a0a7c36 */ /* 0x000fe20008000000 */
[----:B--2---:R-:W-:Y:S01]  /*ad00*/  SHF.R.S32.HI R11, RZ, 0x8, R12 ;  /* 0x00000008ff0b7819 */ /* 0x004fe2000001140c */
[C---:B------:R-:W-:Y:S01]  /*ad10*/  VIADD R5, R0.reuse, 0x26 ;  /* 0x0000002600057836 */ /* 0x040fe20000000000 */
[----:B------:R-:W-:Y:S01]  /*ad20*/  F2FP.SATFINITE.E5M2.F32.PACK_AB_MERGE_C R65, R65, R64, RZ ;  /* 0x000000404141723e */ /* 0x000fe200048060ff */
[----:B------:R-:W-:Y:S01]  /*ad30*/  VIADD R12, R0, 0x27 ;  /* 0x00000027000c7836 */ /* 0x000fe20000000000 */
[----:B------:R-:W-:Y:S01]  /*ad40*/  F2FP.SATFINITE.E5M2.F32.PACK_AB_MERGE_C R67, R67, R66, RZ ;  /* 0x000000424343723e */ /* 0x000fe200048060ff */
[----:B------:R2:W-:Y:S01]  /*ad50*/  @P1 STG.E.U8 desc[UR20][R8.64], R11 ;  /* 0x0000000b08001986 */ /* 0x0005e2000c101114 */
[----:B------:R-:W-:-:S02]  /*ad60*/  IADD3 R4, P1, PT, R10, R2, RZ ;  /* 0x000000020a047210 */ /* 0x000fc40007f3e0ff */
[----:B-----5:R-:W-:Y:S01]  /*ad70*/  ISETP.LT.AND P2, PT, R13, UR4, !P0 ;  /* 0x000000040d007c0c */ /* 0x020fe2000c741270 */
[----:B------:R-:W5:Y:S01]  /*ad80*/  LDCU UR4, c[0x0][0x39c] ;  /* 0x00007380ff0477ac */ /* 0x000f620008000800 */
[----:B---3--:R-:W-:Y:S02]  /*ad90*/  ISETP.LT.AND P4, PT, R5, UR6, !P0 ;  /* 0x0000000605007c0c */ /* 0x008fe4000c781270 */
[CC--:B------:R-:W-:Y:S01]  /*ada0*/  LEA.HI.X.SX32 R5, R10.reuse, R3.reuse, 0x1, P1 ;  /* 0x000000030a057211 */ /* 0x0c0fe200008f0eff */
[----:B------:R-:W-:Y:S01]  /*adb0*/  VIADD R10, R10, UR5 ;  /* 0x000000050a0a7c36 */ /* 0x000fe20008000000 */
[----:B------:R-:W-:Y:S01]  /*adc0*/  PRMT R13, R39, 0x9910, RZ ;  /* 0x00009910270d7816 */ /* 0x000fe200000000ff */
[----:B------:R-:W3:Y:S01]  /*add0*/  LDCU UR6, c[0x0][0x39c] ;  /* 0x00007380ff0677ac */ /* 0x000ee20008000800 */
[----:B-1----:R-:W-:Y:S01]  /*ade0*/  ISETP.LT.AND P1, PT, R12, UR7, !P0 ;  /* 0x000000070c007c0c */ /* 0x002fe2000c721270 */
[----:B------:R1:W-:Y:S01]  /*adf0*/  @P5 STG.E.U8 desc[UR20][R4.64], R39 ;  /* 0x0000002704005986 */ /* 0x0003e2000c101114 */
[CC--:B0-----:R-:W-:Y:S01]  /*ae00*/  IADD3 R6, P5, PT, R10.reuse, R2.reuse, RZ ;  /* 0x000000020a067210 */ /* 0x0c1fe20007fbe0ff */
[C---:B--2---:R-:W-:Y:S01]  /*ae10*/  VIADD R11, R10.reuse, UR5 ;  /* 0x000000050a0b7c36 */ /* 0x044fe20008000000 */
[----:B------:R-:W-:Y:S01]  /*ae20*/  SHF.R.S32.HI R13, RZ, 0x8, R13 ;  /* 0x00000008ff0d7819 */ /* 0x000fe2000001140d */
[----:B------:R-:W0:Y:S01]  /*ae30*/  LDCU UR7, c[0x0][0x39c] ;  /* 0x00007380ff0777ac */ /* 0x000e220008000800 */
[-C--:B------:R-:W-:Y:S01]  /*ae40*/  LEA.HI.X.SX32 R7, R10, R3.reuse, 0x1, P5 ;  /* 0x000000030a077211 */ /* 0x080fe200028f0eff */
[C---:B------:R-:W-:Y:S01]  /*ae50*/  VIADD R10, R0.reuse, 0x28 ;  /* 0x00000028000a7836 */ /* 0x040fe20000000000 */
[----:B------:R-:W-:Y:S01]  /*ae60*/  IADD3 R8, P5, PT, R11, R2, RZ ;  /* 0x000000020b087210 */ /* 0x000fe20007fbe0ff */
[----:B------:R-:W-:Y:S01]  /*ae70*/  VIADD R12, R0, 0x29 ;  /* 0x00000029000c7836 */ /* 0x000fe20000000000 */
[----:B------:R-:W-:Y:S01]  /*ae80*/  F2FP.SATFINITE.E5M2.F32.PACK_AB_MERGE_C R69, R69, R68, RZ ;  /* 0x000000444545723e */ /* 0x000fe200048060ff */
[----:B------:R2:W-:Y:S01]  /*ae90*/  @P6 STG.E.U8 desc[UR20][R6.64], R13 ;  /* 0x0000000d06006986 */ /* 0x0005e2000c101114 */
[C---:B------:R-:W-:Y:S01]  /*aea0*/  LEA.HI.X.SX32 R9, R11.reuse, R3, 0x1, P5 ;  /* 0x000000030b097211 */ /* 0x040fe200028f0eff */
[----:B------:R-:W-:Y:S01]  /*aeb0*/  VIADD R11, R11, UR5 ;  /* 0x000000050b0b7c36 */ /* 0x000fe20008000000 */
[----:B-----5:R-:W-:Y:S01]  /*aec0*/  ISETP.LT.AND P5, PT, R10, UR4, !P0 ;  /* 0x000000040a007c0c */ /* 0x020fe2000c7a1270 */
[----:B------:R-:W5:Y:S01]  /*aed0*/  LDCU UR4, c[0x0][0x39c] ;  /* 0x00007380ff0477ac */ /* 0x000f620008000800 */
[----:B------:R-:W-:Y:S01]  /*aee0*/  PRMT R10, R41, 0x9910, RZ ;  /* 0x00009910290a7816 */ /* 0x000fe200000000ff */
[----:B------:R0:W-:Y:S01]  /*aef0*/  @P3 STG.E.U8 desc[UR20][R8.64], R41 ;  /* 0x0000002908003986 */ /* 0x0001e2000c101114 */
[----:B-1----:R-:W-:-:S02]  /*af00*/  IADD3 R4, P3, PT, R11, R2, RZ ;  /* 0x000000020b047210 */ /* 0x002fc40007f7e0ff */
[----:B------:R-:W-:Y:S02]  /*af10*/  F2FP.SATFINITE.E5M2.F32.PACK_AB_MERGE_C R71, R71, R70, RZ ;  /* 0x000000464747723e */ /* 0x000fe400048060ff */
[CC--:B------:R-:W-:Y:S01]  /*af20*/  LEA.HI.X.SX32 R5, R11.reuse, R3.reuse, 0x1, P3 ;  /* 0x000000030b057211 */ /* 0x0c0fe200018f0eff */
[----:B------:R-:W-:Y:S01]  /*af30*/  VIADD R11, R11, UR5 ;  /* 0x000000050b0b7c36 */ /* 0x000fe20008000000 */
[----:B--2---:R-:W-:Y:S02]  /*af40*/  SHF.R.S32.HI R13, RZ, 0x8, R10 ;  /* 0x00000008ff0d7819 */ /* 0x004fe4000001140a */
[----:B---3--:R-:W-:Y:S01]  /*af50*/  ISETP.LT.AND P3, PT, R12, UR6, !P0 ;  /* 0x000000060c007c0c */ /* 0x008fe2000c761270 */
[----:B------:R-:W1:Y:S01]  /*af60*/  LDCU UR6, c[0x0][0x39c] ;  /* 0x00007380ff0677ac */ /* 0x000e620008000800 */
[C---:B------:R-:W-:Y:S01]  /*af70*/  VIADD R10, R11.reuse, UR5 ;  /* 0x000000050b0a7c36 */ /* 0x040fe20008000000 */
[----:B------:R2:W-:Y:S01]  /*af80*/  @P2 STG.E.U8 desc[UR20][R4.64], R13 ;  /* 0x0000000d04002986 */ /* 0x0005e2000c101114 */
[----:B------:R-:W-:Y:S01]  /*af90*/  IADD3 R6, P2, PT, R11, R2, RZ ;  /* 0x000000020b067210 */ /* 0x000fe20007f5e0ff */
[C---:B0-----:R-:W-:Y:S01]  /*afa0*/  VIADD R8, R0.reuse, 0x2a ;  /* 0x0000002a00087836 */ /* 0x041fe20000000000 */
[----:B------:R-:W-:Y:S01]  /*afb0*/  PRMT R12, R43, 0x9910, RZ ;  /* 0x000099102b0c7816 */ /* 0x000fe200000000ff */
[----:B------:R-:W-:Y:S01]  /*afc0*/  VIADD R9, R0, 0x2b ;  /* 0x0000002b00097836 */ /* 0x000fe20000000000 */
[----:B------:R-:W-:-:S02]  /*afd0*/  LEA.HI.X.SX32 R7, R11, R3, 0x1, P2 ;  /* 0x000000030b077211 */ /* 0x000fc400010f0eff */
[----:B-----5:R-:W-:Y:S01]  /*afe0*/  ISETP.LT.AND P2, PT, R8, UR4, !P0 ;  /* 0x0000000408007c0c */ /* 0x020fe2000c741270 */
[----:B------:R-:W-:Y:S01]  /*aff0*/  IMAD.MOV.U32 R11, RZ, RZ, R12 ;  /* 0x000000ffff0b7224 */ /* 0x000fe200078e000c */
[C---:B------:R-:W-:Y:S01]  /*b000*/  IADD3 R8, P6, PT, R10.reuse, R2, RZ ;  /* 0x000000020a087210 */ /* 0x040fe20007fde0ff */
[----:B------:R0:W-:Y:S01]  /*b010*/  @P4 STG.E.U8 desc[UR20][R6.64], R43 ;  /* 0x0000002b06004986 */ /* 0x0001e2000c101114 */
[----:B------:R-:W-:Y:S01]  /*b020*/  ISETP.LT.AND P4, PT, R9, UR7, !P0 ;  /* 0x0000000709007c0c */ /* 0x000fe2000c781270 */
[----:B------:R-:W3:Y:S01]  /*b030*/  LDCU UR4, c[0x0][0x39c] ;  /* 0x00007380ff0477ac */ /* 0x000ee20008000800 */
[C---:B------:R-:W-:Y:S01]  /*b040*/  LEA.HI.X.SX32 R9, R10.reuse, R3, 0x1, P6 ;  /* 0x000000030a097211 */ /* 0x040fe200030f0eff */
[----:B------:R-:W-:Y:S01]  /*b050*/  VIADD R10, R10, UR5 ;  /* 0x000000050a0a7c36 */ /* 0x000fe20008000000 */
[----:B------:R-:W-:Y:S01]  /*b060*/  SHF.R.S32.HI R11, RZ, 0x8, R11 ;  /* 0x00000008ff0b7819 */ /* 0x000fe2000001140b */
[----:B--2---:R-:W-:Y:S01]  /*b070*/  VIADD R5, R0, 0x2c ;  /* 0x0000002c00057836 */ /* 0x004fe20000000000 */
[----:B------:R-:W2:Y:S01]  /*b080*/  LDCU UR7, c[0x0][0x39c] ;  /* 0x00007380ff0777ac */ /* 0x000ea20008000800 */
[----:B------:R-:W-:-:S02]  /*b090*/  PRMT R13, R45, 0x9910, RZ ;  /* 0x000099102d0d7816 */ /* 0x000fc400000000ff */
[-C--:B------:R-:W-:Y:S01]  /*b0a0*/  IADD3 R4, P6, PT, R10, R2.reuse, RZ ;  /* 0x000000020a047210 */ /* 0x080fe20007fde0ff */
[----:B------:R5:W-:Y:S01]  /*b0b0*/  @P1 STG.E.U8 desc[UR20][R8.64], R11 ;  /* 0x0000000b08001986 */ /* 0x000be2000c101114 */
[----:B-1----:R-:W-:Y:S01]  /*b0c0*/  ISETP.LT.AND P1, PT, R5, UR6, !P0 ;  /* 0x0000000605007c0c */ /* 0x002fe2000c721270 */
[----:B0-----:R-:W-:Y:S01]  /*b0d0*/  VIADD R7, R0, 0x2d ;  /* 0x0000002d00077836 */ /* 0x001fe20000000000 */
[C---:B------:R-:W-:Y:S01]  /*b0e0*/  LEA.HI.X.SX32 R5, R10.reuse, R3, 0x1, P6 ;  /* 0x000000030a057211 */ /* 0x040fe200030f0eff */
[----:B------:R-:W-:Y:S01]  /*b0f0*/  VIADD R10, R10, UR5 ;  /* 0x000000050a0a7c36 */ /* 0x000fe20008000000 */
[----:B------:R-:W0:Y:S01]  /*b100*/  LDCU UR6, c[0x0][0x39c] ;  /* 0x00007380ff0677ac */ /* 0x000e220008000800 */
[----:B------:R-:W-:Y:S02]  /*b110*/  SHF.R.S32.HI R13, RZ, 0x8, R13 ;  /* 0x00000008ff0d7819 */ /* 0x000fe4000001140d */
[----:B------:R1:W-:Y:S01]  /*b120*/  @P5 STG.E.U8 desc[UR20][R4.64], R45 ;  /* 0x0000002d04005986 */ /* 0x0003e2000c101114 */
[----:B------:R-:W-:-:S02]  /*b130*/  IADD3 R6, P6, PT, R10, R2, RZ ;  /* 0x000000020a067210 */ /* 0x000fc40007fde0ff */
[----:B---3--:R-:W-:Y:S01]  /*b140*/  ISETP.LT.AND P5, PT, R7, UR4, !P0 ;  /* 0x0000000407007c0c */ /* 0x008fe2000c7a1270 */
[C---:B-----5:R-:W-:Y:S01]  /*b150*/  VIADD R11, R10.reuse, UR5 ;  /* 0x000000050a0b7c36 */ /* 0x060fe20008000000 */
[-C--:B------:R-:W-:Y:S01]  /*b160*/  LEA.HI.X.SX32 R7, R10, R3.reuse, 0x1, P6 ;  /* 0x000000030a077211 */ /* 0x080fe200030f0eff */
[C---:B------:R-:W-:Y:S01]  /*b170*/  VIADD R9, R0.reuse, 0x2e ;  /* 0x0000002e00097836 */ /* 0x040fe20000000000 */
[----:B------:R-:W3:Y:S01]  /*b180*/  LDCU UR4, c[0x0][0x39c] ;  /* 0x00007380ff0477ac */ /* 0x000ee20008000800 */
[----:B------:R-:W-:Y:S01]  /*b190*/  VIADD R10, R0, 0x2f ;  /* 0x0000002f000a7836 */ /* 0x000fe20000000000 */
[----:B------:R-:W-:Y:S01]  /*b1a0*/  IADD3 R8, P6, PT, R11, R2, RZ ;  /* 0x000000020b087210 */ /* 0x000fe20007fde0ff */
[----:B------:R5:W-:Y:S01]  /*b1b0*/  @P3 STG.E.U8 desc[UR20][R6.64], R13 ;  /* 0x0000000d06003986 */ /* 0x000be2000c101114 */
[----:B--2---:R-:W-:Y:S01]  /*b1c0*/  ISETP.LT.AND P3, PT, R9, UR7, !P0 ;  /* 0x0000000709007c0c */ /* 0x004fe2000c761270 */
[----:B------:R-:W2:Y:S01]  /*b1d0*/  LDCU UR7, c[0x0][0x39c] ;  /* 0x00007380ff0777ac */ /* 0x000ea20008000800 */
[C---:B------:R-:W-:Y:S01]  /*b1e0*/  LEA.HI.X.SX32 R9, R11.reuse, R3, 0x1, P6 ;  /* 0x000000030b097211 */ /* 0x040fe200030f0eff */
[----:B------:R-:W-:Y:S01]  /*b1f0*/  VIADD R11, R11, UR5 ;  /* 0x000000050b0b7c36 */ /* 0x000fe20008000000 */
[----:B-1----:R-:W-:-:S02]  /*b200*/  PRMT R5, R47, 0x9910, RZ ;  /* 0x000099102f057816 */ /* 0x002fc400000000ff */
[----:B0-----:R-:W-:Y:S01]  /*b210*/  ISETP.LT.AND P6, PT, R10, UR6, !P0 ;  /* 0x000000060a007c0c */ /* 0x001fe2000c7c1270 */
[----:B------:R0:W-:Y:S01]  /*b220*/  @P2 STG.E.U8 desc[UR20][R8.64], R47 ;  /* 0x0000002f08002986 */ /* 0x0001e2000c101114 */
[CC--:B------:R-:W-:Y:S01]  /*b230*/  IADD3 R4, P2, PT, R11.reuse, R2.reuse, RZ ;  /* 0x000000020b047210 */ /* 0x0c0fe20007f5e0ff */
[C---:B------:R-:W-:Y:S01]  /*b240*/  VIADD R10, R11.reuse, UR5 ;  /* 0x000000050b0a7c36 */ /* 0x040fe20008000000 */
[----:B------:R-:W1:Y:S01]  /*b250*/  LDCU UR6, c[0x0][0x39c] ;  /* 0x00007380ff0677ac */ /* 0x000e620008000800 */
[----:B-----5:R-:W-:Y:S01]  /*b260*/  IMAD.MOV.U32 R13, RZ, RZ, R5 ;  /* 0x000000ffff0d7224 */ /* 0x020fe200078e0005 */
[----:B------:R-:W-:Y:S01]  /*b270*/  LEA.HI.X.SX32 R5, R11, R3, 0x1, P2 ;  /* 0x000000030b057211 */ /* 0x000fe200010f0eff */
[----:B------:R-:W-:Y:S01]  /*b280*/  VIADD R11, R0, 0x30 ;  /* 0x00000030000b7836 */ /* 0x000fe20000000000 */
[----:B------:R-:W-:Y:S02]  /*b290*/  IADD3 R6, P2, PT, R10, R2, RZ ;  /* 0x000000020a067210 */ /* 0x000fe40007f5e0ff */
[----:B------:R-:W-:-:S02]  /*b2a0*/  SHF.R.S32.HI R13, RZ, 0x8, R13 ;  /* 0x00000008ff0d7819 */ /* 0x000fc4000001140d */
[CC--:B------:R-:W-:Y:S01]  /*b2b0*/  LEA.HI.X.SX32 R7, R10.reuse, R3.reuse, 0x1, P2 ;  /* 0x000000030a077211 */ /* 0x0c0fe200010f0eff */
[----:B------:R-:W-:Y:S01]  /*b2c0*/  VIADD R10, R10, UR5 ;  /* 0x000000050a0a7c36 */ /* 0x000fe20008000000 */
[----:B------:R-:W-:Y:S01]  /*b2d0*/  PRMT R12, R49, 0x9910, RZ ;  /* 0x00009910310c7816 */ /* 0x000fe200000000ff */
[----:B------:R5:W-:Y:S01]  /*b2e0*/  @P4 STG.E.U8 desc[UR20][R4.64], R13 ;  /* 0x0000000d04004986 */ /* 0x000be2000c101114 */
[----:B---3--:R-:W-:Y:S01]  /*b2f0*/  ISETP.LT.AND P4, PT, R11, UR4, !P0 ;  /* 0x000000040b007c0c */ /* 0x008fe2000c781270 */
[----:B------:R-:W3:Y:S01]  /*b300*/  LDCU UR4, c[0x0][0x39c] ;  /* 0x00007380ff0477ac */ /* 0x000ee20008000800 */
[C---:B------:R-:W-:Y:S01]  /*b310*/  VIADD R11, R10.reuse, UR5 ;  /* 0x000000050a0b7c36 */ /* 0x040fe20008000000 */
[----:B------:R2:W-:Y:S01]  /*b320*/  @P1 STG.E.U8 desc[UR20][R6.64], R49 ;  /* 0x0000003106001986 */ /* 0x0005e2000c101114 */
[----:B0-----:R-:W-:Y:S02]  /*b330*/  IADD3 R8, P1, PT, R10, R2, RZ ;  /* 0x000000020a087210 */ /* 0x001fe40007f3e0ff */
[----:B-1----:R-:W-:Y:S01]  /*b340*/  ISETP.LT.AND P2, PT, R14, UR6, !P0 ;  /* 0x000000060e007c0c */ /* 0x002fe2000c741270 */
[----:B------:R-:W0:Y:S01]  /*b350*/  LDCU UR6, c[0x0][0x39c] ;  /* 0x00007380ff0677ac */ /* 0x000e220008000800 */
[-C--:B------:R-:W-:Y:S01]  /*b360*/  LEA.HI.X.SX32 R9, R10, R3.reuse, 0x1, P1 ;  /* 0x000000030a097211 */ /* 0x080fe200008f0eff */
[C---:B------:R-:W-:Y:S01]  /*b370*/  VIADD R14, R0.reuse, 0x43 ;  /* 0x00000043000e7836 */ /* 0x040fe20000000000 */
[----:B------:R-:W-:Y:S01]  /*b380*/  F2FP.SATFINITE.E5M2.F32.PACK_AB_MERGE_C R73, R73, R72, RZ ;  /* 0x000000484949723e */ /* 0x000fe200048060ff */
[C---:B-----5:R-:W-:Y:S01]  /*b390*/  VIADD R5, R0.reuse, 0x32 ;  /* 0x0000003200057836 */ /* 0x060fe20000000000 */
[----:B------:R-:W-:Y:S01]  /*b3a0*/  SHF.R.S32.HI R13, RZ, 0x8, R12 ;  /* 0x00000008ff0d7819 */ /* 0x000fe2000001140c */
[C---:B------:R-:W-:Y:S01]  /*b3b0*/  VIADD R12, R0.reuse, 0x36 ;  /* 0x00000036000c7836 */ /* 0x040fe20000000000 */
[----:B------:R-:W-:Y:S01]  /*b3c0*/  IADD3 R4, P1, PT, R11, R2, RZ ;  /* 0x000000020b047210 */ /* 0x000fe20007f3e0ff */
[----:B--2---:R-:W-:Y:S01]  /*b3d0*/  VIADD R6, R0, 0x33 ;  /* 0x0000003300067836 */ /* 0x004fe20000000000 */
[----:B------:R-:W-:Y:S01]  /*b3e0*/  PRMT R7, R51, 0x9910, RZ ;  /* 0x0000991033077816 */ /* 0x000fe200000000ff */
[----:B------:R1:W-:Y:S01]  /*b3f0*/  @P5 STG.E.U8 desc[UR20][R8.64], R13 ;  /* 0x0000000d08005986 */ /* 0x0003e2000c101114 */
[----:B------:R-:W-:Y:S01]  /*b400*/  ISETP.LT.AND P5, PT, R5, UR7, !P0 ;  /* 0x0000000705007c0c */ /* 0x000fe2000c7a1270 */
[----:B------:R-:W2:Y:S01]  /*b410*/  LDCU UR7, c[0x0][0x39c] ;  /* 0x00007380ff0777ac */ /* 0x000ea20008000800 */
[CC--:B------:R-:W-:Y:S01]  /*b420*/  LEA.HI.X.SX32 R5, R11.reuse, R3.reuse, 0x1, P1 ;  /* 0x000000030b057211 */ /* 0x0c0fe200008f0eff */
[----:B------:R-:W-:Y:S01]  /*b430*/  VIADD R11, R11, UR5 ;  /* 0x000000050b0b7c36 */ /* 0x000fe20008000000 */
[----:B---3--:R-:W-:Y:S01]  /*b440*/  ISETP.LT.AND P1, PT, R6, UR4, !P0 ;  /* 0x0000000406007c0c */ /* 0x008fe2000c721270 */
[----:B------:R-:W3:Y:S01]  /*b450*/  LDCU UR4, c[0x0][0x39c] ;  /* 0x00007380ff0477ac */ /* 0x000ee20008000800 */
[----:B------:R-:W-:Y:S01]  /*b460*/  F2FP.SATFINITE.E5M2.F32.PACK_AB_MERGE_C R75, R75, R74, RZ ;  /* 0x0000004a4b4b723e */ /* 0x000fe200048060ff */
[----:B------:R5:W-:Y:S01]  /*b470*/  @P3 STG.E.U8 desc[UR20][R4.64], R51 ;  /* 0x0000003304003986 */ /* 0x000be2000c101114 */
[C---:B------:R-:W-:Y:S01]  /*b480*/  IADD3 R6, P3, PT, R11.reuse, R2, RZ ;  /* 0x000000020b067210 */ /* 0x040fe20007f7e0ff */
[----:B------:R-:W-:Y:S01]  /*b490*/  VIADD R10, R11, UR5 ;  /* 0x000000050b0a7c36 */ /* 0x000fe20008000000 */
[----:B------:R-:W-:Y:S01]  /*b4a0*/  F2FP.SATFINITE.E5M2.F32.PACK_AB_MERGE_C R77, R77, R76, RZ ;  /* 0x0000004c4d4d723e */ /* 0x000fe200048060ff */
[----:B-1----:R-:W-:Y:S01]  /*b4b0*/  IMAD.MOV.U32 R9, RZ, RZ, R7 ;  /* 0x000000ffff097224 */ /* 0x002fe200078e0007 */
[----:B------:R-:W-:-:S02]  /*b4c0*/  LEA.HI.X.SX32 R7, R11, R3, 0x1, P3 ;  /* 0x000000030b077211 */ /* 0x000fc400018f0eff */
[CC--:B------:R-:W-:Y:S02]  /*b4d0*/  IADD3 R8, P3, PT, R10.reuse, R2.reuse, RZ ;  /* 0x000000020a087210 */ /* 0x0c0fe40007f7e0ff */
[----:B------:R-:W-:Y:S02]  /*b4e0*/  SHF.R.S32.HI R11, RZ, 0x8, R9 ;  /* 0x00000008ff0b7819 */ /* 0x000fe40000011409 */
[----:B------:R-:W-:Y:S01]  /*b4f0*/  LEA.HI.X.SX32 R9, R10, R3, 0x1, P3 ;  /* 0x000000030a097211 */ /* 0x000fe200018f0eff */
[----:B-----5:R-:W-:Y:S01]  /*b500*/  VIADD R4, R0, 0x34 ;  /* 0x0000003400047836 */ /* 0x020fe20000000000 */
[----:B------:R-:W-:Y:S01]  /*b510*/  PRMT R13, R53, 0x9910, RZ ;  /* 0x00009910350d7816 */ /* 0x000fe200000000ff */
[----:B------:R-:W-:Y:S01]  /*b520*/  VIADD R10, R10, UR5 ;  /* 0x000000050a0a7c36 */ /* 0x000fe20008000000 */
[----:B------:R1:W-:Y:S01]  /*b530*/  @P6 STG.E.U8 desc[UR20][R6.64], R11 ;  /* 0x0000000b06006986 */ /* 0x0003e2000c101114 */
[----:B------:R-:W-:Y:S01]  /*b540*/  VIADD R5, R0, 0x35 ;  /* 0x0000003500057836 */ /* 0x000fe20000000000 */
[----:B---3--:R-:W-:Y:S01]  /*b550*/  ISETP.LT.AND P3, PT, R4, UR4, !P0 ;  /* 0x0000000404007c0c */ /* 0x008fe2000c761270 */
[----:B------:R-:W3:Y:S01]  /*b560*/  LDCU UR4, c[0x0][0x39c] ;  /* 0x00007380ff0477ac */ /* 0x000ee20008000800 */
[----:B------:R5:W-:Y:S01]  /*b570*/  @P4 STG.E.U8 desc[UR20][R8.64], R53 ;  /* 0x0000003508004986 */ /* 0x000be2000c101114 */
[----:B------:R-:W-:-:S02]  /*b580*/  IADD3 R4, P4, PT, R10, R2, RZ ;  /* 0x000000020a047210 */ /* 0x000fc40007f9e0ff */
[----:B0-----:R-:W-:Y:S01]  /*b590*/  ISETP.LT.AND P6, PT, R5, UR6, !P0 ;  /* 0x0000000605007c0c */ /* 0x001fe2000c7c1270 */
[----:B------:R-:W0:Y:S01]  /*b5a0*/  LDCU UR6, c[0x0][0x39c] ;  /* 0x00007380ff0677ac */ /* 0x000e220008000800 */
[C---:B------:R-:W-:Y:S01]  /*b5b0*/  LEA.HI.X.SX32 R5, R10.reuse, R3, 0x1, P4 ;  /* 0x000000030a057211 */ /* 0x040fe200020f0eff */
[----:B------:R-:W-:Y:S01]  /*b5c0*/  VIADD R10, R10, UR5 ;  /* 0x000000050a0a7c36 */ /* 0x000fe20008000000 */
[----:B------:R-:W-:Y:S02]  /*b5d0*/  SHF.R.S32.HI R13, RZ, 0x8, R13 ;  /* 0x00000008ff0d7819 */ /* 0x000fe4000001140d */
[----:B--2---:R-:W-:Y:S01]  /*b5e0*/  ISETP.LT.AND P4, PT, R12, UR7, !P0 ;  /* 0x000000070c007c0c */ /* 0x004fe2000c781270 */
[C---:B-1----:R-:W-:Y:S01]  /*b5f0*/  VIADD R11, R10.reuse, UR5 ;  /* 0x000000050a0b7c36 */ /* 0x042fe20008000000 */
[----:B------:R-:W1:Y:S01]  /*b600*/  LDCU UR7, c[0x0][0x39c] ;  /* 0x00007380ff0777ac */ /* 0x000e620008000800 */
[----:B------:R2:W-:Y:S01]  /*b610*/  @P2 STG.E.U8 desc[UR20][R4.64], R13 ;  /* 0x0000000d04002986 */ /* 0x0005e2000c101114 */
[----:B------:R-:W-:Y:S01]  /*b620*/  IADD3 R6, P2, PT, R10, R2, RZ ;  /* 0x000000020a067210 */ /* 0x000fe20007f5e0ff */
[----:B------:R-:W-:Y:S01]  /*b630*/  VIADD R12, R0, 0x37 ;  /* 0x00000037000c7836 */ /* 0x000fe20000000000 */
[----:B-----5:R-:W-:-:S02]  /*b640*/  PRMT R9, R55, 0x9910, RZ ;  /* 0x0000991037097816 */ /* 0x020fc400000000ff */
[-C--:B------:R-:W-:Y:S02]  /*b650*/  LEA.HI.X.SX32 R7, R10, R3.reuse, 0x1, P2 ;  /* 0x000000030a077211 */ /* 0x080fe400010f0eff */
[----:B------:R-:W-:Y:S01]  /*b660*/  IADD3 R8, P2, PT, R11, R2, RZ ;  /* 0x000000020b087210 */ /* 0x000fe20007f5e0ff */
[----:B------:R-:W-:Y:S01]  /*b670*/  IMAD.MOV.U32 R10, RZ, RZ, R9 ;  /* 0x000000ffff0a7224 */ /* 0x000fe200078e0009 */
[----:B------:R-:W-:Y:S01]  /*b680*/  F2FP.SATFINITE.E5M2.F32.PACK_AB_MERGE_C R79, R79, R78, RZ ;  /* 0x0000004e4f4f723e */ /* 0x000fe200048060ff */
[----:B------:R5:W-:Y:S01]  /*b690*/  @P5 STG.E.U8 desc[UR20][R6.64], R55 ;  /* 0x0000003706005986 */ /* 0x000be2000c101114 */
[CC--:B------:R-:W-:Y:S01]  /*b6a0*/  LEA.HI.X.SX32 R9, R11.reuse, R3.reuse, 0x1, P2 ;  /* 0x000000030b097211 */ /* 0x0c0fe200010f0eff */
[----:B------:R-:W-:Y:S01]  /*b6b0*/  VIADD R11, R11, UR5 ;  /* 0x000000050b0b7c36 */ /* 0x000fe20008000000 */
[----:B--2---:R-:W-:Y:S01]  /*b6c0*/  SHF.R.S32.HI R13, RZ, 0x8, R10 ;  /* 0x00000008ff0d7819 */ /* 0x004fe2000001140a */
[----:B------:R-:W-:Y:S01]  /*b6d0*/  VIADD R5, R0, 0x38 ;  /* 0x0000003800057836 */ /* 0x000fe20000000000 */
[----:B---3--:R-:W-:Y:S01]  /*b6e0*/  ISETP.LT.AND P2, PT, R12, UR4, !P0 ;  /* 0x000000040c007c0c */ /* 0x008fe2000c741270 */
[C---:B------:R-:W-:Y:S01]  /*b6f0*/  VIADD R10, R0.reuse, 0x39 ;  /* 0x00000039000a7836 */ /* 0x040fe20000000000 */
[----:B------:R-:W2:Y:S01]  /*b700*/  LDCU UR4, c[0x0][0x39c] ;  /* 0x00007380ff0477ac */ /* 0x000ea20008000800 */
[----:B------:R3:W-:Y:S01]  /*b710*/  @P1 STG.E.U8 desc[UR20][R8.64], R13 ;  /* 0x0000000d08001986 */ /* 0x0007e2000c101114 */
[----:B------:R-:W-:Y:S01]  /*b720*/  IADD3 R4, P1, PT, R11, R2, RZ ;  /* 0x000000020b047210 */ /* 0x000fe20007f3e0ff */
[----:B------:R-:W-:Y:S01]  /*b730*/  VIADD R12, R0, 0x3a ;  /* 0x0000003a000c7836 */ /* 0x000fe20000000000 */
[----:B0-----:R-:W-:Y:S01]  /*b740*/  ISETP.LT.AND P5, PT, R5, UR6, !P0 ;  /* 0x0000000605007c0c */ /* 0x001fe2000c7a1270 */
[----:B------:R-:W0:Y:S01]  /*b750*/  LDCU UR6, c[0x0][0x39c] ;  /* 0x00007380ff0677ac */ /* 0x000e220008000800 */
[C---:B------:R-:W-:Y:S01]  /*b760*/  LEA.HI.X.SX32 R5, R11.reuse, R3, 0x1, P1 ;  /* 0x000000030b057211 */ /* 0x040fe200008f0eff */
[----:B------:R-:W-:Y:S01]  /*b770*/  VIADD R11, R11, UR5 ;  /* 0x000000050b0b7c36 */ /* 0x000fe20008000000 */
[----:B-----5:R-:W-:-:S02]  /*b780*/  PRMT R7, R57, 0x9910, RZ ;  /* 0x0000991039077816 */ /* 0x020fc400000000ff */
[----:B-1----:R-:W-:Y:S01]  /*b790*/  ISETP.LT.AND P1, PT, R10, UR7, !P0 ;  /* 0x000000070a007c0c */ /* 0x002fe2000c721270 */
[----:B------:R1:W-:Y:S01]  /*b7a0*/  @P3 STG.E.U8 desc[UR20][R4.64], R57 ;  /* 0x0000003904003986 */ /* 0x0003e2000c101114 */
[-C--:B------:R-:W-:Y:S01]  /*b7b0*/  IADD3 R6, P3, PT, R11, R2.reuse, RZ ;  /* 0x000000020b067210 */ /* 0x080fe20007f7e0ff */
[----:B---3--:R-:W-:Y:S01]  /*b7c0*/  IMAD.MOV.U32 R8, RZ, RZ, R7 ;  /* 0x000000ffff087224 */ /* 0x008fe200078e0007 */
[----:B------:R-:W-:Y:S01]  /*b7d0*/  PRMT R13, R59, 0x9910, RZ ;  /* 0x000099103b0d7816 */ /* 0x000fe200000000ff */
[C---:B------:R-:W-:Y:S01]  /*b7e0*/  VIADD R10, R11.reuse, UR5 ;  /* 0x000000050b0a7c36 */ /* 0x040fe20008000000 */
[----:B------:R-:W-:Y:S01]  /*b7f0*/  LEA.HI.X.SX32 R7, R11, R3, 0x1, P3 ;  /* 0x000000030b077211 */ /* 0x000fe200018f0eff */
[----:B------:R-:W3:Y:S01]  /*b800*/  LDCU UR7, c[0x0][0x39c] ;  /* 0x00007380ff0777ac */ /* 0x000ee20008000800 */
[----:B------:R-:W-:Y:S02]  /*b810*/  SHF.R.S32.HI R11, RZ, 0x8, R8 ;  /* 0x00000008ff0b7819 */ /* 0x000fe40000011408 */
[----:B------:R-:W-:-:S02]  /*b820*/  IADD3 R8, P3, PT, R10, R2, RZ ;  /* 0x000000020a087210 */ /* 0x000fc40007f7e0ff */
[----:B------:R-:W-:Y:S01]  /*b830*/  SHF.R.S32.HI R13, RZ, 0x8, R13 ;  /* 0x00000008ff0d7819 */ /* 0x000fe2000001140d */
[----:B------:R5:W-:Y:S01]  /*b840*/  @P6 STG.E.U8 desc[UR20][R6.64], R11 ;  /* 0x0000000b06006986 */ /* 0x000be2000c101114 */
[C---:B------:R-:W-:Y:S01]  /*b850*/  LEA.HI.X.SX32 R9, R10.reuse, R3, 0x1, P3 ;  /* 0x000000030a097211 */ /* 0x040fe200018f0eff */
[----:B------:R-:W-:Y:S01]  /*b860*/  VIADD R10, R10, UR5 ;  /* 0x000000050a0a7c36 */ /* 0x000fe20008000000 */
[----:B--2---:R-:W-:Y:S01]  /*b870*/  ISETP.LT.AND P3, PT, R12, UR4, !P0 ;  /* 0x000000040c007c0c */ /* 0x004fe2000c761270 */
[----:B------:R-:W2:Y:S01]  /*b880*/  LDCU UR4, c[0x0][0x39c] ;  /* 0x00007380ff0477ac */ /* 0x000ea20008000800 */
[----:B------:R-:W-:Y:S01]  /*b890*/  VIADD R12, R0, 0x3b ;  /* 0x0000003b000c7836 */ /* 0x000fe20000000000 */
[----:B------:R3:W-:Y:S01]  /*b8a0*/  @P4 STG.E.U8 desc[UR20][R8.64], R59 ;  /* 0x0000003b08004986 */ /* 0x0007e2000c101114 */
[----:B-1----:R-:W-:Y:S02]  /*b8b0*/  IADD3 R4, P4, PT, R10, R2, RZ ;  /* 0x000000020a047210 */ /* 0x002fe40007f9e0ff */
[----:B------:R-:W-:-:S02]  /*b8c0*/  F2FP.SATFINITE.E5M2.F32.PACK_AB_MERGE_C R81, R81, R80, RZ ;  /* 0x000000505151723e */ /* 0x000fc400048060ff */
[CC--:B------:R-:W-:Y:S01]  /*b8d0*/  LEA.HI.X.SX32 R5, R10.reuse, R3.reuse, 0x1, P4 ;  /* 0x000000030a057211 */ /* 0x0c0fe200020f0eff */
[----:B------:R-:W-:Y:S01]  /*b8e0*/  VIADD R10, R10, UR5 ;  /* 0x000000050a0a7c36 */ /* 0x000fe20008000000 */
[----:B0-----:R-:W-:Y:S01]  /*b8f0*/  ISETP.LT.AND P4, PT, R12, UR6, !P0 ;  /* 0x000000060c007c0c */ /* 0x001fe2000c781270 */
[----:B------:R-:W0:Y:S01]  /*b900*/  LDCU UR6, c[0x0][0x39c] ;  /* 0x00007380ff0677ac */ /* 0x000e220008000800 */
[----:B------:R-:W-:Y:S01]  /*b910*/  PRMT R12, R61, 0x9910, RZ ;  /* 0x000099103d0c7816 */ /* 0x000fe200000000ff */
[----:B------:R1:W-:Y:S01]  /*b920*/  @P2 STG.E.U8 desc[UR20][R4.64], R13 ;  /* 0x0000000d04002986 */ /* 0x0003e2000c101114 */
[----:B-----5:R-:W-:Y:S01]  /*b930*/  IADD3 R6, P2, PT, R10, R2, RZ ;  /* 0x000000020a067210 */ /* 0x020fe20007f5e0ff */
[----:B---3--:R-:W-:Y:S01]  /*b940*/  VIADD R8, R0, 0x3c ;  /* 0x0000003c00087836 */ /* 0x008fe20000000000 */
[----:B------:R-:W-:Y:S01]  /*b950*/  F2FP.SATFINITE.E5M2.F32.PACK_AB_MERGE_C R83, R83, R82, RZ ;  /* 0x000000525353723e */ /* 0x000fe200048060ff */
[C---:B------:R-:W-:Y:S01]  /*b960*/  VIADD R11, R10.reuse, UR5 ;  /* 0x000000050a0b7c36 */ /* 0x040fe20008000000 */
[-C--:B------:R-:W-:Y:S01]  /*b970*/  LEA.HI.X.SX32 R7, R10, R3.reuse, 0x1, P2 ;  /* 0x000000030a077211 */ /* 0x080fe200010f0eff */
[----:B------:R-:W-:Y:S01]  /*b980*/  VIADD R9, R0, 0x3d ;  /* 0x0000003d00097836 */ /* 0x000fe20000000000 */
[----:B--2---:R-:W-:Y:S01]  /*b990*/  ISETP.LT.AND P2, PT, R8, UR4, !P0 ;  /* 0x0000000408007c0c */ /* 0x004fe2000c741270 */
[----:B------:R-:W-:Y:S01]  /*b9a0*/  IMAD.MOV.U32 R10, RZ, RZ, R12 ;  /* 0x000000ffff0a7224 */ /* 0x000fe200078e000c */
[-C--:B------:R-:W-:Y:S01]  /*b9b0*/  IADD3 R8, P6, PT, R11, R2.reuse, RZ ;  /* 0x000000020b087210 */ /* 0x080fe20007fde0ff */
[----:B------:R2:W-:Y:S01]  /*b9c0*/  @P5 STG.E.U8 desc[UR20][R6.64], R61 ;  /* 0x0000003d06005986 */ /* 0x0005e2000c101114 */
[----:B------:R-:W-:Y:S01]  /*b9d0*/  ISETP.LT.AND P5, PT, R9, UR7, !P0 ;  /* 0x0000000709007c0c */ /* 0x000fe2000c7a1270 */
[----:B------:R-:W3:Y:S01]  /*b9e0*/  LDCU UR4, c[0x0][0x39c] ;  /* 0x00007380ff0477ac */ /* 0x000ee20008000800 */
[CC--:B------:R-:W-:Y:S01]  /*b9f0*/  LEA.HI.X.SX32 R9, R11.reuse, R3.reuse, 0x1, P6 ;  /* 0x000000030b097211 */ /* 0x0c0fe200030f0eff */
[----:B------:R-:W-:Y:S01]  /*ba00*/  VIADD R11, R11, UR5 ;  /* 0x000000050b0b7c36 */ /* 0x000fe20008000000 */
[----:B-1----:R-:W-:Y:S01]  /*ba10*/  SHF.R.S32.HI R13, RZ, 0x8, R10 ;  /* 0x00000008ff0d7819 */ /* 0x002fe2000001140a */
[C---:B------:R-:W-:Y:S01]  /*ba20*/  VIADD R5, R0.reuse, 0x3e ;  /* 0x0000003e00057836 */ /* 0x040fe20000000000 */
[----:B------:R-:W1:Y:S01]  /*ba30*/  LDCU UR7, c[0x0][0x39c] ;  /* 0x00007380ff0777ac */ /* 0x000e620008000800 */
[----:B------:R-:W-:Y:S01]  /*ba40*/  PRMT R10, R63, 0x9910, RZ ;  /* 0x000099103f0a7816 */ /* 0x000fe200000000ff */
[C---:B------:R-:W-:Y:S01]  /*ba50*/  VIADD R12, R0.reuse, 0x41 ;  /* 0x00000041000c7836 */ /* 0x040fe20000000000 */
[----:B------:R-:W-:Y:S01]  /*ba60*/  IADD3 R4, P6, PT, R11, R2, RZ ;  /* 0x000000020b047210 */ /* 0x000fe20007fde0ff */
[----:B------:R5:W-:Y:S01]  /*ba70*/  @P1 STG.E.U8 desc[UR20][R8.64], R13 ;  /* 0x0000000d08001986 */ /* 0x000be2000c101114 */
[----:B0-----:R-:W-:Y:S01]  /*ba80*/  ISETP.LT.AND P1, PT, R5, UR6, !P0 ;  /* 0x0000000605007c0c */ /* 0x001fe2000c721270 */
[----:B--2---:R-:W-:Y:S01]  /*ba90*/  VIADD R7, R0, 0x3f ;  /* 0x0000003f00077836 */ /* 0x004fe20000000000 */
[C---:B------:R-:W-:Y:S01]  /*baa0*/  LEA.HI.X.SX32 R5, R11.reuse, R3, 0x1, P6 ;  /* 0x000000030b057211 */ /* 0x040fe200030f0eff */
[----:B------:R-:W-:Y:S01]  /*bab0*/  VIADD R11, R11, UR5 ;  /* 0x000000050b0b7c36 */ /* 0x000fe20008000000 */
[----:B------:R-:W0:Y:S01]  /*bac0*/  LDCU UR6, c[0x0][0x39c] ;  /* 0x00007380ff0677ac */ /* 0x000e220008000800 */
[----:B------:R-:W-:-:S02]  /*bad0*/  F2FP.SATFINITE.E5M2.F32.PACK_AB_MERGE_C R85, R85, R84, RZ ;  /* 0x000000545555723e */ /* 0x000fc400048060ff */
[----:B------:R2:W-:Y:S01]  /*bae0*/  @P3 STG.E.U8 desc[UR20][R4.64], R63 ;  /* 0x0000003f04003986 */ /* 0x0005e2000c101114 */
[-C--:B------:R-:W-:Y:S02]  /*baf0*/  IADD3 R6, P6, PT, R11, R2.reuse, RZ ;  /* 0x000000020b067210 */ /* 0x080fe40007fde0ff */
[----:B---3--:R-:W-:Y:S01]  /*bb00*/  ISETP.LT.AND P3, PT, R7, UR4, !P0 ;  /* 0x0000000407007c0c */ /* 0x008fe2000c761270 */
[----:B-----5:R-:W-:Y:S01]  /*bb10*/  IMAD.MOV.U32 R8, RZ, RZ, R10 ;  /* 0x000000ffff087224 */ /* 0x020fe200078e000a */
[C---:B------:R-:W-:Y:S01]  /*bb20*/  LEA.HI.X.SX32 R7, R11.reuse, R3, 0x1, P6 ;  /* 0x000000030b077211 */ /* 0x040fe200030f0eff */
[----:B------:R-:W-:Y:S01]  /*bb30*/  VIADD R10, R11, UR5 ;  /* 0x000000050b0a7c36 */ /* 0x000fe20008000000 */
[----:B------:R-:W3:Y:S01]  /*bb40*/  LDCU UR4, c[0x0][0x39c] ;  /* 0x00007380ff0477ac */ /* 0x000ee20008000800 */
[----:B------:R-:W-:Y:S01]  /*bb50*/  VIADD R9, R0, 0x40 ;  /* 0x0000004000097836 */ /* 0x000fe20000000000 */
[----:B------:R-:W-:Y:S02]  /*bb60*/  SHF.R.S32.HI R11, RZ, 0x8, R8 ;  /* 0x00000008ff0b7819 */ /* 0x000fe40000011408 */
[----:B------:R-:W-:-:S02]  /*bb70*/  IADD3 R8, P6, PT, R10, R2, RZ ;  /* 0x000000020a087210 */ /* 0x000fc40007fde0ff */
[----:B------:R-:W-:Y:S01]  /*bb80*/  PRMT R13, R65, 0x9910, RZ ;  /* 0x00009910410d7816 */ /* 0x000fe200000000ff */
[----:B------:R5:W-:Y:S01]  /*bb90*/  @P4 STG.E.U8 desc[UR20][R6.64], R11 ;  /* 0x0000000b06004986 */ /* 0x000be2000c101114 */
[----:B-1----:R-:W-:Y:S01]  /*bba0*/  ISETP.LT.AND P4, PT, R9, UR7, !P0 ;  /* 0x0000000709007c0c */ /* 0x002fe2000c781270 */
[----:B------:R-:W1:Y:S01]  /*bbb0*/  LDCU UR7, c[0x0][0x39c] ;  /* 0x00007380ff0777ac */ /* 0x000e620008000800 */
[CC--:B------:R-:W-:Y:S01]  /*bbc0*/  LEA.HI.X.SX32 R9, R10.reuse, R3.reuse, 0x1, P6 ;  /* 0x000000030a097211 */ /* 0x0c0fe200030f0eff */
[----:B------:R-:W-:Y:S01]  /*bbd0*/  VIADD R10, R10, UR5 ;  /* 0x000000050a0a7c36 */ /* 0x000fe20008000000 */
[----:B------:R-:W-:Y:S02]  /*bbe0*/  SHF.R.S32.HI R13, RZ, 0x8, R13 ;  /* 0x00000008ff0d7819 */ /* 0x000fe4000001140d */
[----:B0-----:R-:W-:Y:S01]  /*bbf0*/  ISETP.LT.AND P6, PT, R12, UR6, !P0 ;  /* 0x000000060c007c0c */ /* 0x001fe2000c7c1270 */
[----:B------:R0:W-:Y:S01]  /*bc00*/  @P2 STG.E.U8 desc[UR20][R8.64], R65 ;  /* 0x0000004108002986 */ /* 0x0001e2000c101114 */
[C---:B--2---:R-:W-:Y:S01]  /*bc10*/  IADD3 R4, P2, PT, R10.reuse, R2, RZ ;  /* 0x000000020a047210 */ /* 0x044fe20007f5e0ff */
[----:B------:R-:W2:Y:S01]  /*bc20*/  LDCU UR6, c[0x0][0x39c] ;  /* 0x00007380ff0677ac */ /* 0x000ea20008000800 */
[----:B------:R-:W-:Y:S01]  /*bc30*/  PRMT R12, R67, 0x9910, RZ ;  /* 0x00009910430c7816 */ /* 0x000fe200000000ff */
[C---:B-----5:R-:W-:Y:S01]  /*bc40*/  VIADD R11, R10.reuse, UR5 ;  /* 0x000000050a0b7c36 */ /* 0x060fe20008000000 */
[----:B------:R-:W-:Y:S01]  /*bc50*/  LEA.HI.X.SX32 R5, R10, R3, 0x1, P2 ;  /* 0x000000030a057211 */ /* 0x000fe200010f0eff */
[----:B------:R-:W-:Y:S01]  /*bc60*/  VIADD R10, R0, 0x42 ;  /* 0x00000042000a7836 */ /* 0x000fe20000000000 */
[----:B------:R-:W-:-:S02]  /*bc70*/  F2FP.SATFINITE.E5M2.F32.PACK_AB_MERGE_C R87, R87, R86, RZ ;  /* 0x000000565757723e */ /* 0x000fc400048060ff */
[C---:B------:R-:W-:Y:S01]  /*bc80*/  IADD3 R6, P2, PT, R11.reuse, R2, RZ ;  /* 0x000000020b067210 */ /* 0x040fe20007f5e0ff */
[----:B------:R5:W-:Y:S01]  /*bc90*/  @P5 STG.E.U8 desc[UR20][R4.64], R13 ;  /* 0x0000000d04005986 */ /* 0x000be2000c101114 */
[----:B---3--:R-:W-:Y:S01]  /*bca0*/  ISETP.LT.AND P5, PT, R10, UR4, !P0 ;  /* 0x000000040a007c0c */ /* 0x008fe2000c7a1270 */
[----:B------:R-:W3:Y:S01]  /*bcb0*/  LDCU UR4, c[0x0][0x39c] ;  /* 0x00007380ff0477ac */ /* 0x000ee20008000800 */
[CC--:B------:R-:W-:Y:S01]  /*bcc0*/  LEA.HI.X.SX32 R7, R11.reuse, R3.reuse, 0x1, P2 ;  /* 0x000000030b077211 */ /* 0x0c0fe200010f0eff */
[----:B------:R-:W-:Y:S01]  /*bcd0*/  VIADD R11, R11, UR5 ;  /* 0x000000050b0b7c36 */ /* 0x000fe20008000000 */
[----:B------:R-:W-:Y:S02]  /*bce0*/  F2FP.SATFINITE.E5M2.F32.PACK_AB_MERGE_C R89, R89, R88, RZ ;  /* 0x000000585959723e */ /* 0x000fe400048060ff */
[----:B------:R-:W-:Y:S01]  /*bcf0*/  F2FP.SATFINITE.E5M2.F32.PACK_AB_MERGE_C R91, R91, R90, RZ ;  /* 0x0000005a5b5b723e */ /* 0x000fe200048060ff */
[----:B------:R1:W-:Y:S01]  /*bd00*/  @P1 STG.E.U8 desc[UR20][R6.64], R67 ;  /* 0x0000004306001986 */ /* 0x0003e2000c101114 */
[CC--:B0-----:R-:W-:Y:S01]  /*bd10*/  IADD3 R8, P1, PT, R11.reuse, R2.reuse, RZ ;  /* 0x000000020b087210 */ /* 0x0c1fe20007f3e0ff */
[C---:B------:R-:W-:Y:S01]  /*bd20*/  VIADD R10, R11.reuse, UR5 ;  /* 0x000000050b0a7c36 */ /* 0x040fe20008000000 */
[----:B--2---:R-:W-:Y:S01]  /*bd30*/  ISETP.LT.AND P2, PT, R14, UR6, !P0 ;  /* 0x000000060e007c0c */ /* 0x004fe2000c741270 */
[C---:B-----5:R-:W-:Y:S01]  /*bd40*/  VIADD R5, R0.reuse, 0x44 ;  /* 0x0000004400057836 */ /* 0x060fe20000000000 */
[-C--:B------:R-:W-:Y:S01]  /*bd50*/  LEA.HI.X.SX32 R9, R11, R3.reuse, 0x1, P1 ;  /* 0x000000030b097211 */ /* 0x080fe200008f0eff */
[----:B------:R-:W0:Y:S01]  /*bd60*/  LDCU UR6, c[0x0][0x39c] ;  /* 0x00007380ff0677ac */ /* 0x000e220008000800 */
[----:B------:R-:W-:Y:S01]  /*bd70*/  SHF.R.S32.HI R11, RZ, 0x8, R12 ;  /* 0x00000008ff0b7819 */ /* 0x000fe2000001140c */
[----:B------:R-:W-:Y:S01]  /*bd80*/  VIADD R12, R0, 0x48 ;  /* 0x00000048000c7836 */ /* 0x000fe20000000000 */
[-C--:B------:R-:W-:Y:S01]  /*bd90*/  IADD3 R4, P1, PT, R10, R2.reuse, RZ ;  /* 0x000000020a047210 */ /* 0x080fe20007f3e0ff */
[C---:B------:R-:W-:Y:S01]  /*bda0*/  VIADD R14, R0.reuse, 0x55 ;  /* 0x00000055000e7836 */ /* 0x040fe20000000000 */
[----:B------:R-:W-:Y:S01]  /*bdb0*/  PRMT R13, R69, 0x9910, RZ ;  /* 0x00009910450d7816 */ /* 0x000fe200000000ff */
[----:B-1----:R-:W-:Y:S01]  /*bdc0*/  VIADD R6, R0, 0x45 ;  /* 0x0000004500067836 */ /* 0x002fe20000000000 */
[----:B------:R1:W-:Y:S01]  /*bdd0*/  @P3 STG.E.U8 desc[UR20][R8.64], R11 ;  /* 0x0000000b08003986 */ /* 0x0003e2000c101114 */
[----:B------:R-:W-:Y:S01]  /*bde0*/  ISETP.LT.AND P3, PT, R5, UR7, !P0 ;  /* 0x0000000705007c0c */ /* 0x000fe2000c761270 */
[----:B------:R-:W2:Y:S01]  /*bdf0*/  LDCU UR7, c[0x0][0x39c] ;  /* 0x00007380ff0777ac */ /* 0x000ea20008000800 */
[C---:B------:R-:W-:Y:S01]  /*be00*/  LEA.HI.X.SX32 R5, R10.reuse, R3, 0x1, P1 ;  /* 0x000000030a057211 */ /* 0x040fe200008f0eff */
[----:B------:R-:W-:Y:S01]  /*be10*/  VIADD R10, R10, UR5 ;  /* 0x000000050a0a7c36 */ /* 0x000fe20008000000 */
[----:B---3--:R-:W-:Y:S01]  /*be20*/  ISETP.LT.AND P1, PT, R6, UR4, !P0 ;  /* 0x0000000406007c0c */ /* 0x008fe2000c721270 */
[----:B------:R-:W3:Y:S01]  /*be30*/  LDCU UR4, c[0x0][0x39c] ;  /* 0x00007380ff0477ac */ /* 0x000ee20008000800 */
[----:B------:R-:W-:Y:S01]  /*be40*/  SHF.R.S32.HI R13, RZ, 0x8, R13 ;  /* 0x00000008ff0d7819 */ /* 0x000fe2000001140d */
[----:B------:R5:W-:Y:S01]  /*be50*/  @P4 STG.E.U8 desc[UR20][R4.64], R69 ;  /* 0x0000004504004986 */ /* 0x000be2000c101114 */
[----:B------:R-:W-:-:S02]  /*be60*/  IADD3 R6, P4, PT, R10, R2, RZ ;  /* 0x000000020a067210 */ /* 0x000fc40007f9e0ff */
[----:B------:R-:W-:Y:S01]  /*be70*/  F2FP.SATFINITE.E5M2.F32.PACK_AB_MERGE_C R93, R93, R92, RZ ;  /* 0x0000005c5d5d723e */ /* 0x000fe200048060ff */
[C---:B-1----:R-:W-:Y:S01]  /*be80*/  VIADD R11, R10.reuse, UR5 ;  /* 0x000000050a0b7c36 */ /* 0x042fe20008000000 */
[-C--:B------:R-:W-:Y:S02]  /*be90*/  LEA.HI.X.SX32 R7, R10, R3.reuse, 0x1, P4 ;  /* 0x000000030a077211 */ /* 0x080fe400020f0eff */
[----:B------:R-:W-:Y:S02]  /*bea0*/  PRMT R10, R71, 0x9910, RZ ;  /* 0x00009910470a7816 */ /* 0x000fe400000000ff */
[----:B------:R-:W-:Y:S01]  /*beb0*/  IADD3 R8, P4, PT, R11, R2, RZ ;  /* 0x000000020b087210 */ /* 0x000fe20007f9e0ff */
[----:B------:R1:W-:Y:S01]  /*bec0*/  @P6 STG.E.U8 desc[UR20][R6.64], R13 ;  /* 0x0000000d06006986 */ /* 0x0003e2000c101114 */
[----:B------:R-:W-:Y:S01]  /*bed0*/  F2FP.SATFINITE.E5M2.F32.PACK_AB_MERGE_C R95, R95, R94, RZ ;  /* 0x0000005e5f5f723e */ /* 0x000fe200048060ff */
[C---:B-----5:R-:W-:Y:S01]  /*bee0*/  VIADD R4, R0.reuse, 0x46 ;  /* 0x0000004600047836 */ /* 0x060fe20000000000 */
[C---:B------:R-:W-:Y:S01]  /*bef0*/  LEA.HI.X.SX32 R9, R11.reuse, R3, 0x1, P4 ;  /* 0x000000030b097211 */ /* 0x040fe200020f0eff */
[----:B------:R-:W-:Y:S01]  /*bf00*/  VIADD R11, R11, UR5 ;  /* 0x000000050b0b7c36 */ /* 0x000fe20008000000 */
[----:B------:R-:W-:Y:S01]  /*bf10*/  F2FP.SATFINITE.E5M2.F32.PACK_AB_MERGE_C R97, R97, R96, RZ ;  /* 0x000000606161723e */ /* 0x000fe200048060ff */
[----:B------:R-:W-:Y:S01]  /*bf20*/  VIADD R5, R0, 0x47 ;  /* 0x0000004700057836 */ /* 0x000fe20000000000 */
[----:B---3--:R-:W-:Y:S01]  /*bf30*/  ISETP.LT.AND P4, PT, R4, UR4, !P0 ;  /* 0x0000000404007c0c */ /* 0x008fe2000c781270 */
[----:B------:R3:W-:Y:S01]  /*bf40*/  @P5 STG.E.U8 desc[UR20][R8.64], R71 ;  /* 0x0000004708005986 */ /* 0x0007e2000c101114 */
[----:B------:R-:W-:Y:S01]  /*bf50*/  IADD3 R4, P5, PT, R11, R2, RZ ;  /* 0x000000020b047210 */ /* 0x000fe20007fbe0ff */
[----:B------:R-:W5:Y:S01]  /*bf60*/  LDCU UR4, c[0x0][0x39c] ;  /* 0x00007380ff0477ac */ /* 0x000f620008000800 */
[----:B0-----:R-:W-:-:S02]  /*bf70*/  ISETP.LT.AND P6, PT, R5, UR6, !P0 ;  /* 0x0000000605007c0c */ /* 0x001fc4000c7c1270 */
[CC--:B------:R-:W-:Y:S01]  /*bf80*/  LEA.HI.X.SX32 R5, R11.reuse, R3.reuse, 0x1, P5 ;  /* 0x000000030b057211 */ /* 0x0c0fe200028f0eff */
[----:B------:R-:W-:Y:S01]  /*bf90*/  VIADD R11, R11, UR5 ;  /* 0x000000050b0b7c36 */ /* 0x000fe20008000000 */
[----:B-1----:R-:W-:Y:S01]  /*bfa0*/  SHF.R.S32.HI R13, RZ, 0x8, R10 ;  /* 0x00000008ff0d7819 */ /* 0x002fe2000001140a */
[----:B------:R-:W0:Y:S01]  /*bfb0*/  LDCU UR6, c[0x0][0x39c] ;  /* 0x00007380ff0677ac */ /* 0x000e220008000800 */
[----:B--2---:R-:W-:Y:S01]  /*bfc0*/  ISETP.LT.AND P5, PT, R12, UR7, !P0 ;  /* 0x000000070c007c0c */ /* 0x004fe2000c7a1270 */
[----:B------:R-:W-:Y:S01]  /*bfd0*/  VIADD R10, R11, UR5 ;  /* 0x000000050b0a7c36 */ /* 0x000fe20008000000 */
[----:B------:R-:W-:Y:S01]  /*bfe0*/  F2FP.SATFINITE.E5M2.F32.PACK_AB_MERGE_C R99, R99, R98, RZ ;  /* 0x000000626363723e */ /* 0x000fe200048060ff */
[----:B------:R1:W-:Y:S01]  /*bff0*/  @P2 STG.E.U8 desc[UR20][R4.64], R13 ;  /* 0x0000000d04002986 */ /* 0x0003e2000c101114 */
[----:B------:R-:W-:Y:S01]  /*c000*/  IADD3 R6, P2, PT, R11, R2, RZ ;  /* 0x000000020b067210 */ /* 0x000fe20007f5e0ff */
[----:B------:R-:W-:Y:S01]  /*c010*/  VIADD R12, R0, 0x49 ;  /* 0x00000049000c7836 */ /* 0x000fe20000000000 */
[----:B---3--:R-:W-:Y:S01]  /*c020*/  PRMT R9, R73, 0x9910, RZ ;  /* 0x0000991049097816 */ /* 0x008fe200000000ff */
[----:B------:R-:W2:Y:S01]  /*c030*/  LDCU UR7, c[0x0][0x39c] ;  /* 0x00007380ff0777ac */ /* 0x000ea20008000800 */
[----:B------:R-:W-:-:S02]  /*c040*/  LEA.HI.X.SX32 R7, R11, R3, 0x1, P2 ;  /* 0x000000030b077211 */ /* 0x000fc400010f0eff */
[C---:B------:R-:W-:Y:S01]  /*c050*/  IADD3 R8, P2, PT, R10.reuse, R2, RZ ;  /* 0x000000020a087210 */ /* 0x040fe20007f5e0ff */
[----:B------:R-:W-:Y:S01]  /*c060*/  IMAD.MOV.U32 R11, RZ, RZ, R9 ;  /* 0x000000ffff0b7224 */ /* 0x000fe200078e0009 */
[----:B------:R-:W-:Y:S01]  /*c070*/  F2FP.SATFINITE.E5M2.F32.PACK_AB_MERGE_C R101, R101, R100, RZ ;  /* 0x000000646565723e */ /* 0x000fe200048060ff */
[----:B------:R3:W-:Y:S01]  /*c080*/  @P3 STG.E.U8 desc[UR20][R6.64], R73 ;  /* 0x0000004906003986 */ /* 0x0007e2000c101114 */
[CC--:B------:R-:W-:Y:S01]  /*c090*/  LEA.HI.X.SX32 R9, R10.reuse, R3.reuse, 0x1, P2 ;  /* 0x000000030a097211 */ /* 0x0c0fe200010f0eff */
[----:B------:R-:W-:Y:S01]  /*c0a0*/  VIADD R10, R10, UR5 ;  /* 0x000000050a0a7c36 */ /* 0x000fe20008000000 */
[----:B------:R-:W-:Y:S01]  /*c0b0*/  SHF.R.S32.HI R11, RZ, 0x8, R11 ;  /* 0x00000008ff0b7819 */ /* 0x000fe2000001140b */
[----:B-1----:R-:W-:Y:S01]  /*c0c0*/  VIADD R5, R0, 0x4a ;  /* 0x0000004a00057836 */ /* 0x002fe20000000000 */
[----:B-----5:R-:W-:Y:S01]  /*c0d0*/  ISETP.LT.AND P2, PT, R12, UR4, !P0 ;  /* 0x000000040c007c0c */ /* 0x020fe2000c741270 */
[----:B------:R-:W1:Y:S01]  /*c0e0*/  LDCU UR4, c[0x0][0x39c] ;  /* 0x00007380ff0477ac */ /* 0x000e620008000800 */
[----:B------:R-:W-:Y:S01]  /*c0f0*/  PRMT R13, R75, 0x9910, RZ ;  /* 0x000099104b0d7816 */ /* 0x000fe200000000ff */
[----:B------:R5:W-:Y:S01]  /*c100*/  @P1 STG.E.U8 desc[UR20][R8.64], R11 ;  /* 0x0000000b08001986 */ /* 0x000be2000c101114 */
[----:B------:R-:W-:Y:S01]  /*c110*/  IADD3 R4, P1, PT, R10, R2, RZ ;  /* 0x000000020a047210 */ /* 0x000fe20007f3e0ff */
[----:B------:R-:W-:Y:S01]  /*c120*/  VIADD R12, R0, 0x4b ;  /* 0x0000004b000c7836 */ /* 0x000fe20000000000 */
[----:B0-----:R-:W-:Y:S01]  /*c130*/  ISETP.LT.AND P3, PT, R5, UR6, !P0 ;  /* 0x0000000605007c0c */ /* 0x001fe2000c761270 */
[----:B------:R-:W0:Y:S01]  /*c140*/  LDCU UR6, c[0x0][0x39c] ;  /* 0x00007380ff0677ac */ /* 0x000e220008000800 */
[C---:B------:R-:W-:Y:S01]  /*c150*/  LEA.HI.X.SX32 R5, R10.reuse, R3, 0x1, P1 ;  /* 0x000000030a057211 */ /* 0x040fe200008f0eff */
[----:B------:R-:W-:Y:S01]  /*c160*/  VIADD R10, R10, UR5 ;  /* 0x000000050a0a7c36 */ /* 0x000fe20008000000 */
[----:B------:R-:W-:-:S02]  /*c170*/  SHF.R.S32.HI R13, RZ, 0x8, R13 ;  /* 0x00000008ff0d7819 */ /* 0x000fc4000001140d */
[----:B--2---:R-:W-:Y:S01]  /*c180*/  ISETP.LT.AND P1, PT, R12, UR7, !P0 ;  /* 0x000000070c007c0c */ /* 0x004fe2000c721270 */
[----:B------:R2:W-:Y:S01]  /*c190*/  @P4 STG.E.U8 desc[UR20][R4.64], R75 ;  /* 0x0000004b04004986 */ /* 0x0005e2000c101114 */
[CC--:B---3--:R-:W-:Y:S01]  /*c1a0*/  IADD3 R6, P4, PT, R10.reuse, R2.reuse, RZ ;  /* 0x000000020a067210 */ /* 0x0c8fe20007f9e0ff */
[----:B-----5:R-:W-:Y:S01]  /*c1b0*/  VIADD R11, R10, UR5 ;  /* 0x000000050a0b7c36 */ /* 0x020fe20008000000 */
[----:B------:R-:W3:Y:S01]  /*c1c0*/  LDCU UR7, c[0x0][0x39c] ;  /* 0x00007380ff0777ac */ /* 0x000ee20008000800 */
[----:B------:R-:W-:Y:S01]  /*c1d0*/  VIADD R12, R0, 0x4d ;  /* 0x0000004d000c7836 */ /* 0x000fe20000000000 */
[-C--:B------:R-:W-:Y:S01]  /*c1e0*/  LEA.HI.X.SX32 R7, R10, R3.reuse, 0x1, P4 ;  /* 0x000000030a077211 */ /* 0x080fe200020f0eff */
[----:B------:R-:W-:Y:S01]  /*c1f0*/  VIADD R10, R0, 0x4c ;  /* 0x0000004c000a7836 */ /* 0x000fe20000000000 */
[----:B------:R-:W-:Y:S02]  /*c200*/  IADD3 R8, P4, PT, R11, R2, RZ ;  /* 0x000000020b087210 */ /* 0x000fe40007f9e0ff */
[----:B------:R-:W-:Y:S01]  /*c210*/  F2FP.SATFINITE.E5M2.F32.PACK_AB_MERGE_C R103, R103, R102, RZ ;  /* 0x000000666767723e */ /* 0x000fe200048060ff */
[----:B------:R5:W-:Y:S01]  /*c220*/  @P6 STG.E.U8 desc[UR20][R6.64], R13 ;  /* 0x0000000d06006986 */ /* 0x000be2000c101114 */
[C---:B------:R-:W-:Y:S01]  /*c230*/  LEA.HI.X.SX32 R9, R11.reuse, R3, 0x1, P4 ;  /* 0x000000030b097211 */ /* 0x040fe200020f0eff */
[----:B------:R-:W-:Y:S01]  /*c240*/  VIADD R11, R11, UR5 ;  /* 0x000000050b0b7c36 */ /* 0x000fe20008000000 */
[----:B-1----:R-:W-:Y:S01]  /*c250*/  ISETP.LT.AND P4, PT, R10, UR4, !P0 ;  /* 0x000000040a007c0c */ /* 0x002fe2000c781270 */
[----:B------:R-:W1:Y:S01]  /*c260*/  LDCU UR4, c[0x0][0x39c] ;  /* 0x00007380ff0477ac */ /* 0x000e620008000800 */
[----:B------:R-:W-:Y:S01]  /*c270*/  PRMT R10, R77, 0x9910, RZ ;  /* 0x000099104d0a7816 */ /* 0x000fe200000000ff */
[----:B------:R3:W-:Y:S01]  /*c280*/  @P5 STG.E.U8 desc[UR20][R8.64], R77 ;  /* 0x0000004d08005986 */ /* 0x0007e2000c101114 */
[----:B--2---:R-:W-:-:S02]  /*c290*/  IADD3 R4, P5, PT, R11, R2, RZ ;  /* 0x000000020b047210 */ /* 0x004fc40007fbe0ff */
[----:B------:R-:W-:Y:S02]  /*c2a0*/  F2FP.SATFINITE.E5M2.F32.PACK_AB_MERGE_C R105, R105, R104, RZ ;  /* 0x000000686969723e */ /* 0x000fe400048060ff */
[CC--:B------:R-:W-:Y:S01]  /*c2b0*/  LEA.HI.X.SX32 R5, R11.reuse, R3.reuse, 0x1, P5 ;  /* 0x000000030b057211 */ /* 0x0c0fe200028f0eff */
[----:B------:R-:W-:Y:S01]  /*c2c0*/  VIADD R11, R11, UR5 ;  /* 0x000000050b0b7c36 */ /* 0x000fe20008000000 */
[----:B-----5:R-:W-:Y:S02]  /*c2d0*/  SHF.R.S32.HI R13, RZ, 0x8, R10 ;  /* 0x00000008ff0d7819 */ /* 0x020fe4000001140a */
[----:B0-----:R-:W-:Y:S01]  /*c2e0*/  ISETP.LT.AND P5, PT, R12, UR6, !P0 ;  /* 0x000000060c007c0c */ /* 0x001fe2000c7a1270 */
[----:B------:R-:W0:Y:S01]  /*c2f0*/  LDCU UR6, c[0x0][0x39c] ;  /* 0x00007380ff0677ac */ /* 0x000e220008000800 */
[C---:B------:R-:W-:Y:S01]  /*c300*/  VIADD R10, R11.reuse, UR5 ;  /* 0x000000050b0a7c36 */ /* 0x040fe20008000000 */
[----:B------:R2:W-:Y:S01]  /*c310*/  @P2 STG.E.U8 desc[UR20][R4.64], R13 ;  /* 0x0000000d04002986 */ /* 0x0005e2000c101114 */
[----:B------:R-:W-:Y:S01]  /*c320*/  IADD3 R6, P2, PT, R11, R2, RZ ;  /* 0x000000020b067210 */ /* 0x000fe20007f5e0ff */
[C---:B---3--:R-:W-:Y:S01]  /*c330*/  VIADD R8, R0.reuse, 0x4e ;  /* 0x0000004e00087836 */ /* 0x048fe20000000000 */
[----:B------:R-:W-:Y:S01]  /*c340*/  PRMT R12, R79, 0x9910, RZ ;  /* 0x000099104f0c7816 */ /* 0x000fe200000000ff */
[----:B------:R-:W-:Y:S01]  /*c350*/  VIADD R9, R0, 0x4f ;  /* 0x0000004f00097836 */ /* 0x000fe20000000000 */
[----:B------:R-:W-:-:S02]  /*c360*/  LEA.HI.X.SX32 R7, R11, R3, 0x1, P2 ;  /* 0x000000030b077211 */ /* 0x000fc400010f0eff */
[----:B-1----:R-:W-:Y:S01]  /*c370*/  ISETP.LT.AND P2, PT, R8, UR4, !P0 ;  /* 0x0000000408007c0c */ /* 0x002fe2000c741270 */
        /* <DEDUP_REMOVED lines=13> */
[----:B0-----:R-:W-:Y:S01]  /*c450*/  ISETP.LT.AND P1, PT, R5, UR6, !P0 ;  /* 0x0000000605007c0c */ /* 0x001fe2000c721270 */
[----:B-1----:R-:W-:Y:S01]  /*c460*/  VIADD R7, R0, 0x51 ;  /* 0x0000005100077836 */ /* 0x002fe20000000000 */
        /* <DEDUP_REMOVED lines=186> */
[----:B------:R-:W-:Y:S01]  /*d010*/  IADD3 R6, P2, PT, R11, R2, RZ ;  /* 0x000000020b067210 */ /* 0x000fe20007f5e0ff */
[----:B------:R5:W-:Y:S01]  /*d020*/  @P4 STG.E.U8 desc[UR20][R4.64], R13 ;  /* 0x0000000d04004986 */ /* 0x000be2000c101114 */
[----:B------:R-:W-:Y:S02]  /*d030*/  F2FP.SATFINITE.E5M2.F32.PACK_AB_MERGE_C R123, R123, R122, RZ ;  /* 0x0000007a7b7b723e */ /* 0x000fe400048060ff */
[CC--:B------:R-:W-:Y:S01]  /*d040*/  LEA.HI.X.SX32 R7, R11.reuse, R3.reuse, 0x1, P2 ;  /* 0x000000030b077211 */ /* 0x0c0fe200010f0eff */
[----:B------:R-:W-:Y:S01]  /*d050*/  VIADD R11, R11, UR5 ;  /* 0x000000050b0b7c36 */ /* 0x000fe20008000000 */
[----:B---3--:R-:W-:Y:S01]  /*d060*/  ISETP.LT.AND P2, PT, R10, UR4, !P0 ;  /* 0x000000040a007c0c */ /* 0x008fe2000c741270 */
[----:B------:R-:W3:Y:S01]  /*d070*/  LDCU UR4, c[0x0][0x39c] ;  /* 0x00007380ff0477ac */ /* 0x000ee20008000800 */
[----:B------:R-:W-:Y:S01]  /*d080*/  F2FP.SATFINITE.E5M2.F32.PACK_AB_MERGE_C R125, R125, R124, RZ ;  /* 0x0000007c7d7d723e */ /* 0x000fe200048060ff */
[----:B------:R1:W-:Y:S01]  /*d090*/  @P1 STG.E.U8 desc[UR20][R6.64], R103 ;  /* 0x0000006706001986 */ /* 0x0003e2000c101114 */
[C---:B0-----:R-:W-:Y:S01]  /*d0a0*/  IADD3 R8, P1, PT, R11.reuse, R2, RZ ;  /* 0x000000020b087210 */ /* 0x041fe20007f3e0ff */
[----:B------:R-:W-:Y:S01]  /*d0b0*/  VIADD R10, R11, UR5 ;  /* 0x000000050b0a7c36 */ /* 0x000fe20008000000 */
[----:B------:R-:W-:Y:S01]  /*d0c0*/  PRMT R17, R125, 0x9910, RZ ;  /* 0x000099107d117816 */ /* 0x000fe200000000ff */
[----:B-----5:R-:W-:Y:S01]  /*d0d0*/  VIADD R5, R0, 0x68 ;  /* 0x0000006800057836 */ /* 0x020fe20000000000 */
[----:B------:R-:W-:-:S02]  /*d0e0*/  LEA.HI.X.SX32 R9, R11, R3, 0x1, P1 ;  /* 0x000000030b097211 */ /* 0x000fc400008f0eff */
[----:B------:R-:W-:Y:S01]  /*d0f0*/  SHF.R.S32.HI R11, RZ, 0x8, R12 ;  /* 0x00000008ff0b7819 */ /* 0x000fe2000001140c */
[----:B------:R-:W-:Y:S01]  /*d100*/  VIADD R12, R0, 0x6c ;  /* 0x0000006c000c7836 */ /* 0x000fe20000000000 */
[-C--:B------:R-:W-:Y:S02]  /*d110*/  IADD3 R4, P4, PT, R10, R2.reuse, RZ ;  /* 0x000000020a047210 */ /* 0x080fe40007f9e0ff */
[----:B--2---:R-:W-:Y:S01]  /*d120*/  ISETP.LT.AND P1, PT, R14, UR6, !P0 ;  /* 0x000000060e007c0c */ /* 0x004fe2000c721270 */
[----:B-1----:R-:W-:Y:S01]  /*d130*/  VIADD R6, R0, 0x69 ;  /* 0x0000006900067836 */ /* 0x002fe20000000000 */
[----:B------:R0:W-:Y:S01]  /*d140*/  @P6 STG.E.U8 desc[UR20][R8.64], R11 ;  /* 0x0000000b08006986 */ /* 0x0001e2000c101114 */
[----:B------:R-:W-:Y:S01]  /*d150*/  ISETP.LT.AND P6, PT, R5, UR7, !P0 ;  /* 0x0000000705007c0c */ /* 0x000fe2000c7c1270 */
[----:B------:R-:W1:Y:S01]  /*d160*/  LDCU UR6, c[0x0][0x39c] ;  /* 0x00007380ff0677ac */ /* 0x000e620008000800 */
[CC--:B------:R-:W-:Y:S01]  /*d170*/  LEA.HI.X.SX32 R5, R10.reuse, R3.reuse, 0x1, P4 ;  /* 0x000000030a057211 */ /* 0x0c0fe200020f0eff */
[----:B------:R-:W-:Y:S01]  /*d180*/  VIADD R10, R10, UR5 ;  /* 0x000000050a0a7c36 */ /* 0x000fe20008000000 */
[----:B---3--:R-:W-:Y:S01]  /*d190*/  ISETP.LT.AND P4, PT, R6, UR4, !P0 ;  /* 0x0000000406007c0c */ /* 0x008fe2000c781270 */
[----:B------:R-:W2:Y:S01]  /*d1a0*/  LDCU UR4, c[0x0][0x39c] ;  /* 0x00007380ff0477ac */ /* 0x000ea20008000800 */
[----:B------:R-:W-:Y:S01]  /*d1b0*/  PRMT R13, R105, 0x9910, RZ ;  /* 0x00009910690d7816 */ /* 0x000fe200000000ff */
[----:B------:R3:W-:Y:S01]  /*d1c0*/  @P3 STG.E.U8 desc[UR20][R4.64], R105 ;  /* 0x0000006904003986 */ /* 0x0007e2000c101114 */
[C---:B------:R-:W-:Y:S01]  /*d1d0*/  IADD3 R6, P3, PT, R10.reuse, R2, RZ ;  /* 0x000000020a067210 */ /* 0x040fe20007f7e0ff */
[----:B------:R-:W5:Y:S01]  /*d1e0*/  LDCU UR7, c[0x0][0x39c] ;  /* 0x00007380ff0777ac */ /* 0x000f620008000800 */
[----:B------:R-:W-:Y:S01]  /*d1f0*/  SHF.R.S32.HI R13, RZ, 0x8, R13 ;  /* 0x00000008ff0d7819 */ /* 0x000fe2000001140d */
[C---:B0-----:R-:W-:Y:S01]  /*d200*/  VIADD R11, R10.reuse, UR5 ;  /* 0x000000050a0b7c36 */ /* 0x041fe20008000000 */
[----:B------:R-:W-:Y:S01]  /*d210*/  LEA.HI.X.SX32 R7, R10, R3, 0x1, P3 ;  /* 0x000000030a077211 */ /* 0x000fe200018f0eff */
[----:B------:R-:W-:Y:S01]  /*d220*/  VIADD R14, R0, 0x79 ;  /* 0x00000079000e7836 */ /* 0x000fe20000000000 */
[----:B------:R-:W-:-:S02]  /*d230*/  PRMT R10, R107, 0x9910, RZ ;  /* 0x000099106b0a7816 */ /* 0x000fc400000000ff */
[C---:B------:R-:W-:Y:S01]  /*d240*/  IADD3 R8, P3, PT, R11.reuse, R2, RZ ;  /* 0x000000020b087210 */ /* 0x040fe20007f7e0ff */
[----:B------:R0:W-:Y:S01]  /*d250*/  @P5 STG.E.U8 desc[UR20][R6.64], R13 ;  /* 0x0000000d06005986 */ /* 0x0001e2000c101114 */
[----:B------:R-:W-:Y:S01]  /*d260*/  SHF.R.S32.HI R17, RZ, 0x8, R17 ;  /* 0x00000008ff117819 */ /* 0x000fe20000011411 */
[C---:B---3--:R-:W-:Y:S01]  /*d270*/  VIADD R4, R0.reuse, 0x6a ;  /* 0x0000006a00047836 */ /* 0x048fe20000000000 */
[C---:B------:R-:W-:Y:S01]  /*d280*/  LEA.HI.X.SX32 R9, R11.reuse, R3, 0x1, P3 ;  /* 0x000000030b097211 */ /* 0x040fe200018f0eff */
[----:B------:R-:W-:Y:S01]  /*d290*/  VIADD R11, R11, UR5 ;  /* 0x000000050b0b7c36 */ /* 0x000fe20008000000 */
[----:B------:R-:W-:Y:S01]  /*d2a0*/  F2FP.SATFINITE.E5M2.F32.PACK_AB_MERGE_C R127, R127, R126, RZ ;  /* 0x0000007e7f7f723e */ /* 0x000fe200048060ff */
[----:B------:R-:W-:Y:S01]  /*d2b0*/  VIADD R5, R0, 0x6b ;  /* 0x0000006b00057836 */ /* 0x000fe20000000000 */
[----:B--2---:R-:W-:Y:S01]  /*d2c0*/  ISETP.LT.AND P3, PT, R4, UR4, !P0 ;  /* 0x0000000404007c0c */ /* 0x004fe2000c761270 */
[----:B------:R2:W-:Y:S01]  /*d2d0*/  @P2 STG.E.U8 desc[UR20][R8.64], R107 ;  /* 0x0000006b08002986 */ /* 0x0005e2000c101114 */
[----:B------:R-:W-:Y:S01]  /*d2e0*/  IADD3 R4, P2, PT, R11, R2, RZ ;  /* 0x000000020b047210 */ /* 0x000fe20007f5e0ff */
[----:B------:R-:W3:Y:S01]  /*d2f0*/  LDCU UR4, c[0x0][0x39c] ;  /* 0x00007380ff0477ac */ /* 0x000ee20008000800 */
[----:B-1----:R-:W-:-:S02]  /*d300*/  ISETP.LT.AND P5, PT, R5, UR6, !P0 ;  /* 0x0000000605007c0c */ /* 0x002fc4000c7a1270 */
[CC--:B------:R-:W-:Y:S01]  /*d310*/  LEA.HI.X.SX32 R5, R11.reuse, R3.reuse, 0x1, P2 ;  /* 0x000000030b057211 */ /* 0x0c0fe200010f0eff */
[----:B------:R-:W-:Y:S01]  /*d320*/  VIADD R11, R11, UR5 ;  /* 0x000000050b0b7c36 */ /* 0x000fe20008000000 */
[----:B0-----:R-:W-:Y:S01]  /*d330*/  SHF.R.S32.HI R13, RZ, 0x8, R10 ;  /* 0x00000008ff0d7819 */ /* 0x001fe2000001140a */
[----:B------:R-:W0:Y:S01]  /*d340*/  LDCU UR6, c[0x0][0x39c] ;  /* 0x00007380ff0677ac */ /* 0x000e220008000800 */
[----:B-----5:R-:W-:Y:S01]  /*d350*/  ISETP.LT.AND P2, PT, R12, UR7, !P0 ;  /* 0x000000070c007c0c */ /* 0x020fe2000c741270 */
[----:B------:R-:W-:Y:S01]  /*d360*/  VIADD R10, R11, UR5 ;  /* 0x000000050b0a7c36 */ /* 0x000fe20008000000 */
[----:B------:R-:W-:Y:S01]  /*d370*/  F2FP.SATFINITE.E5M2.F32.PACK_AB_MERGE_C R129, R129, R128, RZ ;  /* 0x000000808181723e */ /* 0x000fe200048060ff */
[----:B------:R1:W-:Y:S01]  /*d380*/  @P1 STG.E.U8 desc[UR20][R4.64], R13 ;  /* 0x0000000d04001986 */ /* 0x0003e2000c101114 */
[----:B------:R-:W-:Y:S01]  /*d390*/  IADD3 R6, P1, PT, R11, R2, RZ ;  /* 0x000000020b067210 */ /* 0x000fe20007f3e0ff */
[----:B------:R-:W-:Y:S01]  /*d3a0*/  VIADD R12, R0, 0x6d ;  /* 0x0000006d000c7836 */ /* 0x000fe20000000000 */
[----:B--2---:R-:W-:Y:S01]  /*d3b0*/  PRMT R9, R109, 0x9910, RZ ;  /* 0x000099106d097816 */ /* 0x004fe200000000ff */
        /* <DEDUP_REMOVED lines=10> */
[----:B---3--:R-:W-:Y:S01]  /*d460*/  ISETP.LT.AND P1, PT, R12, UR4, !P0 ;  /* 0x000000040c007c0c */ /* 0x008fe2000c721270 */
        /* <DEDUP_REMOVED lines=12> */
[CC--:B-----5:R-:W-:Y:S01]  /*d530*/  IADD3 R6, P3, PT, R10.reuse, R2.reuse, RZ ;  /* 0x000000020a067210 */ /* 0x0e0fe20007f7e0ff */
[----:B---3--:R-:W-:Y:S01]  /*d540*/  VIADD R11, R10, UR5 ;  /* 0x000000050a0b7c36 */ /* 0x008fe20008000000 */
[----:B------:R-:W3:Y:S01]  /*d550*/  LDCU UR7, c[0x0][0x39c] ;  /* 0x00007380ff0777ac */ /* 0x000ee20008000800 */
[----:B------:R-:W-:Y:S01]  /*d560*/  VIADD R12, R0, 0x71 ;  /* 0x00000071000c7836 */ /* 0x000fe20000000000 */
[-C--:B------:R-:W-:Y:S01]  /*d570*/  LEA.HI.X.SX32 R7, R10, R3.reuse, 0x1, P3 ;  /* 0x000000030a077211 */ /* 0x080fe200018f0eff */
[----:B------:R-:W-:Y:S01]  /*d580*/  VIADD R10, R0, 0x70 ;  /* 0x00000070000a7836 */ /* 0x000fe20000000000 */
[-C--:B------:R-:W-:Y:S02]  /*d590*/  IADD3 R8, P3, PT, R11, R2.reuse, RZ ;  /* 0x000000020b087210 */ /* 0x080fe40007f7e0ff */
[----:B------:R-:W-:Y:S01]  /*d5a0*/  PRMT R19, R131, 0x9910, RZ ;  /* 0x0000991083137816 */ /* 0x000fe200000000ff */
        /* <DEDUP_REMOVED lines=8> */
[----:B------:R-:W-:Y:S02]  /*d630*/  SHF.R.S32.HI R19, RZ, 0x8, R19 ;  /* 0x00000008ff137819 */ /* 0x000fe40000011413 */
[C---:B------:R-:W-:Y:S01]  /*d640*/  LEA.HI.X.SX32 R5, R11.reuse, R3, 0x1, P2 ;  /* 0x000000030b057211 */ /* 0x040fe200010f0eff */
[----:B------:R-:W-:Y:S01]  /*d650*/  VIADD R11, R11, UR5 ;  /* 0x000000050b0b7c36 */ /* 0x000fe20008000000 */
[----:B-----5:R-:W-:Y:S02]  /*d660*/  SHF.R.S32.HI R13, RZ, 0x8, R10 ;  /* 0x00000008ff0d7819 */ /* 0x020fe4000001140a */
[----:B0-----:R-:W-:Y:S01]  /*d670*/  ISETP.LT.AND P2, PT, R12, UR6, !P0 ;  /* 0x000000060c007c0c */ /* 0x001fe2000c741270 */
[----:B------:R-:W0:Y:S01]  /*d680*/  LDCU UR6, c[0x0][0x39c] ;  /* 0x00007380ff0677ac */ /* 0x000e220008000800 */
[----:B------:R-:W-:Y:S01]  /*d690*/  PRMT R12, R115, 0x9910, RZ ;  /* 0x00009910730c7816 */ /* 0x000fe200000000ff */
[----:B------:R2:W-:Y:S01]  /*d6a0*/  @P1 STG.E.U8 desc[UR20][R4.64], R13 ;  /* 0x0000000d04001986 */ /* 0x0005e2000c101114 */
[----:B------:R-:W-:Y:S01]  /*d6b0*/  IADD3 R6, P1, PT, R11, R2, RZ ;  /* 0x000000020b067210 */ /* 0x000fe20007f3e0ff */
[----:B---3--:R-:W-:-:S02]  /*d6c0*/  VIADD R8, R0, 0x72 ;  /* 0x0000007200087836 */ /* 0x008fc40000000000 */
[C---:B------:R-:W-:Y:S01]  /*d6d0*/  VIADD R10, R11.reuse, UR5 ;  /* 0x000000050b0a7c36 */ /* 0x040fe20008000000 */
[-C--:B------:R-:W-:Y:S01]  /*d6e0*/  LEA.HI.X.SX32 R7, R11, R3.reuse, 0x1, P1 ;  /* 0x000000030b077211 */ /* 0x080fe200008f0eff */
[----:B------:R-:W-:Y:S01]  /*d6f0*/  VIADD R9, R0, 0x73 ;  /* 0x0000007300097836 */ /* 0x000fe20000000000 */
[----:B-1----:R-:W-:Y:S01]  /*d700*/  ISETP.LT.AND P1, PT, R8, UR4, !P0 ;  /* 0x0000000408007c0c */ /* 0x002fe2000c721270 */
[----:B------:R-:W-:Y:S01]  /*d710*/  IMAD.MOV.U32 R11, RZ, RZ, R12 ;  /* 0x000000ffff0b7224 */ /* 0x000fe200078e000c */
[CC--:B------:R-:W-:Y:S01]  /*d720*/  IADD3 R8, P5, PT, R10.reuse, R2.reuse, RZ ;  /* 0x000000020a087210 */ /* 0x0c0fe20007fbe0ff */
[----:B------:R1:W-:Y:S01]  /*d730*/  @P6 STG.E.U8 desc[UR20][R6.64], R115 ;  /* 0x0000007306006986 */ /* 0x0003e2000c101114 */
[----:B------:R-:W-:Y:S01]  /*d740*/  ISETP.LT.AND P6, PT, R9, UR7, !P0 ;  /* 0x0000000709007c0c */ /* 0x000fe2000c7c1270 */
[----:B------:R-:W3:Y:S01]  /*d750*/  LDCU UR4, c[0x0][0x39c] ;  /* 0x00007380ff0477ac */ /* 0x000ee20008000800 */
[CC--:B------:R-:W-:Y:S01]  /*d760*/  LEA.HI.X.SX32 R9, R10.reuse, R3.reuse, 0x1, P5 ;  /* 0x000000030a097211 */ /* 0x0c0fe200028f0eff */
[----:B------:R-:W-:Y:S01]  /*d770*/  VIADD R10, R10, UR5 ;  /* 0x000000050a0a7c36 */ /* 0x000fe20008000000 */
[----:B------:R-:W-:Y:S01]  /*d780*/  SHF.R.S32.HI R11, RZ, 0x8, R11 ;  /* 0x00000008ff0b7819 */ /* 0x000fe2000001140b */
[C---:B--2---:R-:W-:Y:S01]  /*d790*/  VIADD R5, R0.reuse, 0x74 ;  /* 0x0000007400057836 */ /* 0x044fe20000000000 */
[----:B------:R-:W2:Y:S01]  /*d7a0*/  LDCU UR7, c[0x0][0x39c] ;  /* 0x00007380ff0777ac */ /* 0x000ea20008000800 */
[----:B------:R-:W-:Y:S01]  /*d7b0*/  PRMT R13, R117, 0x9910, RZ ;  /* 0x00009910750d7816 */ /* 0x000fe200000000ff */
[----:B------:R-:W-:Y:S01]  /*d7c0*/  VIADD R12, R0, 0x78 ;  /* 0x00000078000c7836 */ /* 0x000fe20000000000 */
[----:B------:R5:W-:Y:S01]  /*d7d0*/  @P4 STG.E.U8 desc[UR20][R8.64], R11 ;  /* 0x0000000b08004986 */ /* 0x000be2000c101114 */
[----:B------:R-:W-:Y:S01]  /*d7e0*/  IADD3 R4, P4, PT, R10, R2, RZ ;  /* 0x000000020a047210 */ /* 0x000fe20007f9e0ff */
[----:B-1----:R-:W-:Y:S01]  /*d7f0*/  VIADD R7, R0, 0x75 ;  /* 0x0000007500077836 */ /* 0x002fe20000000000 */
[----:B0-----:R-:W-:Y:S01]  /*d800*/  ISETP.LT.AND P5, PT, R5, UR6, !P0 ;  /* 0x0000000605007c0c */ /* 0x001fe2000c7a1270 */
[----:B------:R-:W0:Y:S01]  /*d810*/  LDCU UR6, c[0x0][0x39c] ;  /* 0x00007380ff0677ac */ /* 0x000e220008000800 */
[C---:B------:R-:W-:Y:S01]  /*d820*/  LEA.HI.X.SX32 R5, R10.reuse, R3, 0x1, P4 ;  /* 0x000000030a057211 */ /* 0x040fe200020f0eff */
[----:B------:R-:W-:Y:S01]  /*d830*/  VIADD R10, R10, UR5 ;  /* 0x000000050a0a7c36 */ /* 0x000fe20008000000 */
[----:B------:R-:W-:-:S03]  /*d840*/  SHF.R.S32.HI R13, RZ, 0x8, R13 ;  /* 0x00000008ff0d7819 */ /* 0x000fc6000001140d */
[----:B------:R1:W-:Y:S01]  /*d850*/  @P3 STG.E.U8 desc[UR20][R4.64], R117 ;  /* 0x0000007504003986 */ /* 0x0003e2000c101114 */
[CC--:B------:R-:W-:Y:S01]  /*d860*/  IADD3 R6, P3, PT, R10.reuse, R2.reuse, RZ ;  /* 0x000000020a067210 */ /* 0x0c0fe20007f7e0ff */
[----:B-----5:R-:W-:Y:S01]  /*d870*/  VIADD R11, R10, UR5 ;  /* 0x000000050a0b7c36 */ /* 0x020fe20008000000 */
[----:B---3--:R-:W-:Y:S01]  /*d880*/  ISETP.LT.AND P4, PT, R7, UR4, !P0 ;  /* 0x0000000407007c0c */ /* 0x008fe2000c781270 */
[----:B------:R-:W-:Y:S01]  /*d890*/  VIADD R9, R0, 0x76 ;  /* 0x0000007600097836 */ /* 0x000fe20000000000 */
[-C--:B------:R-:W-:Y:S01]  /*d8a0*/  LEA.HI.X.SX32 R7, R10, R3.reuse, 0x1, P3 ;  /* 0x000000030a077211 */ /* 0x080fe200018f0eff */
[----:B------:R-:W-:Y:S01]  /*d8b0*/  VIADD R10, R0, 0x77 ;  /* 0x00000077000a7836 */ /* 0x000fe20000000000 */
[----:B------:R-:W-:Y:S01]  /*d8c0*/  IADD3 R8, P3, PT, R11, R2, RZ ;  /* 0x000000020b087210 */ /* 0x000fe20007f7e0ff */
[----:B------:R-:W3:Y:S02]  /*d8d0*/  LDCU UR4, c[0x0][0x39c] ;  /* 0x00007380ff0477ac */ /* 0x000ee40008000800 */
        /* <DEDUP_REMOVED lines=8> */
[C---:B------:R-:W-:Y:S01]  /*d960*/  IADD3 R4, P1, PT, R11.reuse, R2, RZ ;  /* 0x000000020b047210 */ /* 0x040fe20007f3e0ff */
[C---:B------:R-:W-:Y:S01]  /*d970*/  VIADD R10, R11.reuse, UR5 ;  /* 0x000000050b0a7c36 */ /* 0x040fe20008000000 */
[----:B------:R-:W1:Y:S01]  /*d980*/  LDCU UR6, c[0x0][0x39c] ;  /* 0x00007380ff0677ac */ /* 0x000e620008000800 */
[----:B-----5:R-:W-:Y:S01]  /*d990*/  IMAD.MOV.U32 R6, RZ, RZ, R5 ;  /* 0x000000ffff067224 */ /* 0x020fe200078e0005 */
[----:B------:R-:W-:Y:S01]  /*d9a0*/  LEA.HI.X.SX32 R5, R11, R3, 0x1, P1 ;  /* 0x000000030b057211 */ /* 0x000fe200008f0eff */
[----:B------:R-:W-:-:S03]  /*d9b0*/  VIADD R13, R0, 0x7a ;  /* 0x0000007a000d7836 */ /* 0x000fc60000000000 */
[----:B------:R-:W-:Y:S02]  /*d9c0*/  SHF.R.S32.HI R11, RZ, 0x8, R6 ;  /* 0x00000008ff0b7819 */ /* 0x000fe40000011406 */
[----:B------:R-:W-:-:S03]  /*d9d0*/  IADD3 R6, P1, PT, R10, R2, RZ ;  /* 0x000000020a067210 */ /* 0x000fc60007f3e0ff */
[----:B------:R5:W-:Y:S01]  /*d9e0*/  @P6 STG.E.U8 desc[UR20][R4.64], R11 ;  /* 0x0000000b04006986 */ /* 0x000be2000c101114 */
[CC--:B------:R-:W-:Y:S01]  /*d9f0*/  LEA.HI.X.SX32 R7, R10.reuse, R3.reuse, 0x1, P1 ;  /* 0x000000030a077211 */ /* 0x0c0fe200008f0eff */
[----:B------:R-:W-:Y:S01]  /*da00*/  VIADD R10, R10, UR5 ;  /* 0x000000050a0a7c36 */ /* 0x000fe20008000000 */
[----:B---3--:R-:W-:Y:S01]  /*da10*/  ISETP.LT.AND P1, PT, R12, UR4, !P0 ;  /* 0x000000040c007c0c */ /* 0x008fe2000c721270 */
[----:B------:R-:W3:Y:S01]  /*da20*/  LDCU UR4, c[0x0][0x39c] ;  /* 0x00007380ff0477ac */ /* 0x000ee20008000800 */
[----:B------:R-:W-:Y:S01]  /*da30*/  PRMT R12, R121, 0x9910, RZ ;  /* 0x00009910790c7816 */ /* 0x000fe200000000ff */
[----:B------:R4:W-:Y:S01]  /*da40*/  @P5 STG.E.U8 desc[UR20][R6.64], R121 ;  /* 0x0000007906005986 */ /* 0x0009e2000c101114 */
[----:B0-----:R-:W-:Y:S02]  /*da50*/  IADD3 R8, P5, PT, R10, R2, RZ ;  /* 0x000000020a087210 */ /* 0x001fe40007fbe0ff */
[----:B-1----:R-:W-:Y:S01]  /*da60*/  ISETP.LT.AND P6, PT, R14, UR6, !P0 ;  /* 0x000000060e007c0c */ /* 0x002fe2000c7c1270 */
[----:B------:R-:W0:Y:S01]  /*da70*/  LDCU UR6, c[0x0][0x39c] ;  /* 0x00007380ff0677ac */ /* 0x000e220008000800 */
[C---:B------:R-:W-:Y:S01]  /*da80*/  LEA.HI.X.SX32 R9, R10.reuse, R3, 0x1, P5 ;  /* 0x000000030a097211 */ /* 0x040fe200028f0eff */
[----:B------:R-:W-:Y:S01]  /*da90*/  VIADD R10, R10, UR5 ;  /* 0x000000050a0a7c36 */ /* 0x000fe20008000000 */
[----:B-----5:R-:W-:Y:S01]  /*daa0*/  SHF.R.S32.HI R11, RZ, 0x8, R12 ;  /* 0x00000008ff0b7819 */ /* 0x020fe2000001140c */
[----:B------:R-:W-:Y:S01]  /*dab0*/  VIADD R12, R0, 0x7c ;  /* 0x0000007c000c7836 */ /* 0x000fe20000000000 */
[----:B--2---:R-:W-:-:S02]  /*dac0*/  ISETP.LT.AND P5, PT, R13, UR7, !P0 ;  /* 0x000000070d007c0c */ /* 0x004fc4000c7a1270 */
[----:B------:R-:W-:Y:S01]  /*dad0*/  PRMT R13, R123, 0x9910, RZ ;  /* 0x000099107b0d7816 */ /* 0x000fe200000000ff */
[----:B------:R1:W-:Y:S01]  /*dae0*/  @P4 STG.E.U8 desc[UR20][R8.64], R11 ;  /* 0x0000000b08004986 */ /* 0x0003e2000c101114 */
[-C--:B------:R-:W-:Y:S01]  /*daf0*/  IADD3 R4, P4, PT, R10, R2.reuse, RZ ;  /* 0x000000020a047210 */ /* 0x080fe20007f9e0ff */
[----:B----4-:R-:W-:Y:S01]  /*db00*/  VIADD R6, R0, 0x7b ;  /* 0x0000007b00067836 */ /* 0x010fe20000000000 */
[----:B------:R-:W-:Y:S02]  /*db10*/  SHF.R.S32.HI R13, RZ, 0x8, R13 ;  /* 0x00000008ff0d7819 */ /* 0x000fe4000001140d */
[C---:B------:R-:W-:Y:S01]  /*db20*/  LEA.HI.X.SX32 R5, R10.reuse, R3, 0x1, P4 ;  /* 0x000000030a057211 */ /* 0x040fe200020f0eff */
[----:B------:R-:W-:Y:S01]  /*db30*/  VIADD R10, R10, UR5 ;  /* 0x000000050a0a7c36 */ /* 0x000fe20008000000 */
[----:B---3--:R-:W-:Y:S01]  /*db40*/  ISETP.LT.AND P4, PT, R6, UR4, !P0 ;  /* 0x0000000406007c0c */ /* 0x008fe2000c781270 */
[----:B------:R-:W2:Y:S02]  /*db50*/  LDCU UR4, c[0x0][0x39c] ;  /* 0x00007380ff0477ac */ /* 0x000ea40008000800 */
[----:B------:R3:W-:Y:S01]  /*db60*/  @P2 STG.E.U8 desc[UR20][R4.64], R123 ;  /* 0x0000007b04002986 */ /* 0x0007e2000c101114 */
[C---:B------:R-:W-:Y:S01]  /*db70*/  IADD3 R6, P2, PT, R10.reuse, R2, RZ ;  /* 0x000000020a067210 */ /* 0x040fe20007f5e0ff */
[----:B-1----:R-:W-:-:S03]  /*db80*/  VIADD R11, R10, UR5 ;  /* 0x000000050a0b7c36 */ /* 0x002fc60008000000 */
[-C--:B------:R-:W-:Y:S01]  /*db90*/  LEA.HI.X.SX32 R7, R10, R3.reuse, 0x1, P2 ;  /* 0x000000030a077211 */ /* 0x080fe200010f0eff */
[C---:B------:R-:W-:Y:S01]  /*dba0*/  VIADD R10, R0.reuse, 0x7d ;  /* 0x0000007d000a7836 */ /* 0x040fe20000000000 */
[CC--:B------:R-:W-:Y:S01]  /*dbb0*/  IADD3 R8, P2, PT, R11.reuse, R2.reuse, RZ ;  /* 0x000000020b087210 */ /* 0x0c0fe20007f5e0ff */
[----:B------:R-:W-:Y:S02]  /*dbc0*/  VIADD R0, R0, 0x7f ;  /* 0x0000007f00007836 */ /* 0x000fe40000000000 */
[----:B------:R1:W-:Y:S01]  /*dbd0*/  @P3 STG.E.U8 desc[UR20][R6.64], R13 ;  /* 0x0000000d06003986 */ /* 0x0003e2000c101114 */
[CC--:B------:R-:W-:Y:S01]  /*dbe0*/  LEA.HI.X.SX32 R9, R11.reuse, R3.reuse, 0x1, P2 ;  /* 0x000000030b097211 */ /* 0x0c0fe200010f0eff */
[----:B------:R-:W-:Y:S01]  /*dbf0*/  VIADD R11, R11, UR5 ;  /* 0x000000050b0b7c36 */ /* 0x000fe20008000000 */
[----:B0-----:R-:W-:Y:S01]  /*dc00*/  ISETP.LT.AND P3, PT, R12, UR6, !P0 ;  /* 0x000000060c007c0c */ /* 0x001fe2000c761270 */
[----:B------:R-:W0:Y:S02]  /*dc10*/  LDCU UR6, c[0x0][0x39c] ;  /* 0x00007380ff0677ac */ /* 0x000e240008000800 */
[----:B------:R4:W-:Y:S01]  /*dc20*/  @P1 STG.E.U8 desc[UR20][R8.64], R125 ;  /* 0x0000007d08001986 */ /* 0x0009e2000c101114 */
[----:B--2---:R-:W-:Y:S01]  /*dc30*/  ISETP.LT.AND P2, PT, R10, UR4, !P0 ;  /* 0x000000040a007c0c */ /* 0x004fe2000c741270 */
[C---:B------:R-:W-:Y:S01]  /*dc40*/  VIADD R10, R11.reuse, UR5 ;  /* 0x000000050b0a7c36 */ /* 0x040fe20008000000 */
[CC--:B---3--:R-:W-:Y:S01]  /*dc50*/  IADD3 R4, P1, PT, R11.reuse, R2.reuse, RZ ;  /* 0x000000020b047210 */ /* 0x0c8fe20007f3e0ff */
[----:B------:R-:W2:Y:S03]  /*dc60*/  LDCU UR4, c[0x0][0x39c] ;  /* 0x00007380ff0477ac */ /* 0x000ea60008000800 */
[----:B------:R-:W-:Y:S01]  /*dc70*/  LEA.HI.X.SX32 R5, R11, R3, 0x1, P1 ;  /* 0x000000030b057211 */ /* 0x000fe200008f0eff */
[C---:B------:R-:W-:Y:S01]  /*dc80*/  VIADD R11, R10.reuse, UR5 ;  /* 0x000000050a0b7c36 */ /* 0x040fe20008000000 */
[----:B-1----:R-:W-:-:S03]  /*dc90*/  IADD3 R6, P1, PT, R10, R2, RZ ;  /* 0x000000020a067210 */ /* 0x002fc60007f3e0ff */
[C---:B------:R-:W-:Y:S01]  /*dca0*/  VIADD R13, R11.reuse, UR5 ;  /* 0x000000050b0d7c36 */ /* 0x040fe20008000000 */
[----:B------:R1:W-:Y:S01]  /*dcb0*/  @P6 STG.E.U8 desc[UR20][R4.64], R17 ;  /* 0x0000001104006986 */ /* 0x0003e2000c101114 */
[-C--:B----4-:R-:W-:Y:S02]  /*dcc0*/  IADD3 R8, P6, PT, R11, R2.reuse, RZ ;  /* 0x000000020b087210 */ /* 0x090fe40007fde0ff */
[----:B------:R-:W-:Y:S01]  /*dcd0*/  VIADD R14, R13, UR5 ;  /* 0x000000050d0e7c36 */ /* 0x000fe20008000000 */
[-C--:B------:R-:W-:Y:S02]  /*dce0*/  LEA.HI.X.SX32 R7, R10, R3.reuse, 0x1, P1 ;  /* 0x000000030a077211 */ /* 0x080fe400008f0eff */
[-C--:B------:R-:W-:Y:S01]  /*dcf0*/  LEA.HI.X.SX32 R9, R11, R3.reuse, 0x1, P6 ;  /* 0x000000030b097211 */ /* 0x080fe200030f0eff */
[C---:B------:R-:W-:Y:S01]  /*dd00*/  VIADD R15, R14.reuse, UR5 ;  /* 0x000000050e0f7c36 */ /* 0x040fe20008000000 */
[-C--:B------:R-:W-:Y:S01]  /*dd10*/  IADD3 R10, P1, PT, R13, R2.reuse, RZ ;  /* 0x000000020d0a7210 */ /* 0x080fe20007f3e0ff */
[----:B------:R3:W-:Y:S01]  /*dd20*/  @P5 STG.E.U8 desc[UR20][R6.64], R127 ;  /* 0x0000007f06005986 */ /* 0x0007e2000c101114 */
[----:B------:R-:W-:Y:S01]  /*dd30*/  IADD3 R12, P6, PT, R14, R2, RZ ;  /* 0x000000020e0c7210 */ /* 0x000fe20007fde0ff */
[----:B------:R-:W-:Y:S01]  /*dd40*/  VIADD R16, R15, UR5 ;  /* 0x000000050f107c36 */ /* 0x000fe20008000000 */
[----:B------:R-:W-:-:S02]  /*dd50*/  LEA.HI.X.SX32 R11, R13, R3, 0x1, P1 ;  /* 0x000000030d0b7211 */ /* 0x000fc400008f0eff */
[-C--:B------:R-:W-:Y:S02]  /*dd60*/  LEA.HI.X.SX32 R13, R14, R3.reuse, 0x1, P6 ;  /* 0x000000030e0d7211 */ /* 0x080fe400030f0eff */
[-C--:B-1----:R-:W-:Y:S02]  /*dd70*/  IADD3 R4, P6, PT, R16, R2.reuse, RZ ;  /* 0x0000000210047210 */ /* 0x082fe40007fde0ff */
[----:B--2---:R-:W-:Y:S02]  /*dd80*/  ISETP.LT.AND P1, PT, R18, UR4, !P0 ;  /* 0x0000000412007c0c */ /* 0x004fe4000c721270 */
[----:B------:R-:W-:Y:S02]  /*dd90*/  LEA.HI.X.SX32 R5, R16, R3, 0x1, P6 ;  /* 0x0000000310057211 */ /* 0x000fe400030f0eff */
[----:B0-----:R-:W-:Y:S02]  /*dda0*/  ISETP.LT.AND P0, PT, R0, UR6, !P0 ;  /* 0x0000000600007c0c */ /* 0x001fe4000c701270 */
[----:B------:R-:W-:-:S02]  /*ddb0*/  IADD3 R2, P6, PT, R15, R2, RZ ;  /* 0x000000020f027210 */ /* 0x000fc40007fde0ff */
[----:B------:R-:W-:Y:S02]  /*ddc0*/  PRMT R0, R127, 0x9910, RZ ;  /* 0x000099107f007816 */ /* 0x000fe400000000ff */
[----:B------:R-:W-:Y:S02]  /*ddd0*/  PRMT R17, R129, 0x9910, RZ ;  /* 0x0000991081117816 */ /* 0x000fe400000000ff */
[----:B------:R-:W-:Y:S02]  /*dde0*/  LEA.HI.X.SX32 R3, R15, R3, 0x1, P6 ;  /* 0x000000030f037211 */ /* 0x000fe400030f0eff */
[----:B------:R-:W-:Y:S02]  /*ddf0*/  SHF.R.S32.HI R15, RZ, 0x8, R0 ;  /* 0x00000008ff0f7819 */ /* 0x000fe40000011400 */
[----:B------:R-:W-:-:S03]  /*de00*/  SHF.R.S32.HI R17, RZ, 0x8, R17 ;  /* 0x00000008ff117819 */ /* 0x000fc60000011411 */
[----:B------:R3:W-:Y:S04]  /*de10*/  @P4 STG.E.U8 desc[UR20][R8.64], R15 ;  /* 0x0000000f08004986 */ /* 0x0007e8000c101114 */
[----:B------:R3:W-:Y:S04]  /*de20*/  @P3 STG.E.U8 desc[UR20][R10.64], R129 ;  /* 0x000000810a003986 */ /* 0x0007e8000c101114 */
[----:B------:R3:W-:Y:S04]  /*de30*/  @P2 STG.E.U8 desc[UR20][R12.64], R17 ;  /* 0x000000110c002986 */ /* 0x0007e8000c101114 */
[----:B------:R3:W-:Y:S04]  /*de40*/  @P1 STG.E.U8 desc[UR20][R2.64], R131 ;  /* 0x0000008302001986 */ /* 0x0007e8000c101114 */
[----:B------:R3:W-:Y:S01]  /*de50*/  @P0 STG.E.U8 desc[UR20][R4.64], R19 ;  /* 0x0000001304000986 */ /* 0x0007e2000c101114 */
[----:B------:R-:W-:Y:S06]  /*de60*/  BAR.SYNC.DEFER_BLOCKING 0x0 ;  /* 0x0000000000007b1d */ /* 0x000fec0000010000 */
[----:B------:R-:W-:Y:S05]  /*de70*/  BRA.U UP0, `(.L_x_13) ;  /* 0x0000000100a07547 */ /* 0x000fea000b800000 */
[----:B------:R-:W0:Y:S01]  /*de80*/  S2UR UR5, SR_CgaCtaId ;  /* 0x00000000000579c3 */ /* 0x000e220000008800 */
[----:B------:R-:W-:Y:S01]  /*de90*/  NOP ;  /* 0x0000000000007918 */ /* 0x000fe20000000000 */
[----:B------:R-:W-:Y:S01]  /*dea0*/  UMOV UR4, 0x50 ;  /* 0x0000005000047882 */ /* 0x000fe20000000000 */
[----:B------:R-:W-:Y:S02]  /*deb0*/  IMAD.U32 R0, RZ, RZ, UR8 ;  /* 0x00000008ff007e24 */ /* 0x000fe4000f8e00ff */
[----:B---3--:R-:W-:Y:S02]  /*dec0*/  IMAD.MOV.U32 R3, RZ, RZ, 0xff ;  /* 0x000000ffff037424 */ /* 0x008fe400078e00ff */
[----:B------:R-:W-:Y:S01]  /*ded0*/  IMAD.MOV.U32 R7, RZ, RZ, 0x1 ;  /* 0x00000001ff077424 */ /* 0x000fe200078e00ff */
[----:B------:R-:W-:-:S04]  /*dee0*/  LOP3.LUT R0, R0, 0xffff, RZ, 0xc0, !PT ;  /* 0x0000ffff00007812 */ /* 0x000fc800078ec0ff */
[----:B------:R-:W-:-:S05]  /*def0*/  SHF.R.U32.HI R0, RZ, 0x5, R0 ;  /* 0x00000005ff007819 */ /* 0x000fca0000011600 */
[----:B------:R-:W-:Y:S01]  /*df00*/  VIADD R2, R0, 0x10 ;  /* 0x0000001000027836 */ /* 0x000fe20000000000 */
[----:B------:R-:W-:Y:S01]  /*df10*/  SHF.L.U32 R0, R3, R0, RZ ;  /* 0x0000000003007219 */ /* 0x000fe200000006ff */
[----:B0-----:R-:W-:-:S03]  /*df20*/  ULEA UR6, UR5, UR4, 0x18 ;  /* 0x0000000405067291 */ /* 0x001fc6000f8ec0ff */
[----:B------:R-:W-:-:S04]  /*df30*/  SHF.L.U32 R3, R7, R2, RZ ;  /* 0x0000000207037219 */ /* 0x000fc800000006ff */
[----:B------:R-:W-:Y:S02]  /*df40*/  LOP3.LUT R0, R3, R0, RZ, 0xfc, !PT ;  /* 0x0000000003007212 */ /* 0x000fe400078efcff */
[----:B------:R-:W0:Y:S02]  /*df50*/  LDS R5, [UR6] ;  /* 0x00000006ff057984 */ /* 0x000e240008000800 */
[C---:B------:R-:W-:Y:S02]  /*df60*/  LOP3.LUT R2, R0.reuse, 0xffff, RZ, 0xc0, !PT ;  /* 0x0000ffff00027812 */ /* 0x040fe400078ec0ff */
[----:B0-----:R-:W-:-:S04]  /*df70*/  LOP3.LUT R3, R0, 0xffff, R5, 0x80, !PT ;  /* 0x0000ffff00037812 */ /* 0x001fc800078e8005 */
[----:B------:R-:W-:-:S13]  /*df80*/  ISETP.NE.AND P0, PT, R3, R2, PT ;  /* 0x000000020300720c */ /* 0x000fda0003f05270 */
[----:B------:R-:W-:Y:S05]  /*df90*/  @P0 BRA `(.L_x_14) ;  /* 0x0000000000500947 */ /* 0x000fea0003800000 */
[----:B------:R-:W-:Y:S02]  /*dfa0*/  SHF.R.U32.HI R5, RZ, 0x10, R5 ;  /* 0x00000010ff057819 */ /* 0x000fe40000011605 */
[----:B------:R-:W-:-:S04]  /*dfb0*/  SHF.R.U32.HI R2, RZ, 0x10, R0 ;  /* 0x00000010ff027819 */ /* 0x000fc80000011600 */
[----:B------:R-:W-:-:S04]  /*dfc0*/  LOP3.LUT R5, R5, R2, RZ, 0xc0, !PT ;  /* 0x0000000205057212 */ /* 0x000fc800078ec0ff */
[----:B------:R-:W-:-:S13]  /*dfd0*/  ISETP.NE.AND P0, PT, R5, R2, PT ;  /* 0x000000020500720c */ /* 0x000fda0003f05270 */
[----:B------:R-:W-:Y:S05]  /*dfe0*/  @P0 BRA `(.L_x_15) ;  /* 0x0000000000300947 */ /* 0x000fea0003800000 */
[----:B------:R-:W-:Y:S01]  /*dff0*/  R2UR UR4, R0 ;  /* 0x00000000000472ca */ /* 0x000fe200000e0000 */
[----:B------:R-:W-:Y:S01]  /*e000*/  VOTEU.ANY UR5, UPT, PT ;  /* 0x0000000000057886 */ /* 0x000fe200038e0100 */
[----:B------:R-:W0:Y:S01]  /*e010*/  S2R R0, SR_LANEID ;  /* 0x0000000000007919 */ /* 0x000e220000000000 */
[----:B------:R-:W-:-:S10]  /*e020*/  UFLO.U32 UR5, UR5 ;  /* 0x00000005000572bd */ /* 0x000fd400080e0000 */
[----:B------:R-:W-:-:S06]  /*e030*/  ULOP3.LUT UR4, URZ, UR4, URZ, 0x33, !UPT ;  /* 0x00000004ff047292 */ /* 0x000fcc000f8e33ff */
[----:B------:R-:W-:-:S04]  /*e040*/  IMAD.U32 R2, RZ, RZ, UR4 ;  /* 0x00000004ff027e24 */ /* 0x000fc8000f8e00ff */
[----:B------:R-:W1:Y:S02]  /*e050*/  REDUX UR7, R2 ;  /* 0x00000000020773c4 */ /* 0x000e640000000000 */
[----:B------:R2:W-:Y:S01]  /*e060*/  UTCATOMSWS.AND URZ, UR4 ;  /* 0x0000000400ff79e3 */ /* 0x0005e20008000000 */
[----:B0-----:R-:W-:Y:S01]  /*e070*/  ISETP.EQ.U32.AND P0, PT, R0, UR5, PT ;  /* 0x0000000500007c0c */ /* 0x001fe2000bf02070 */
[----:B-1----:R-:W-:-:S12]  /*e080*/  IMAD.U32 R0, RZ, RZ, UR7 ;  /* 0x00000007ff007e24 */ /* 0x002fd8000f8e00ff */
[----:B------:R2:W-:Y:S01]  /*e090*/  @P0 ATOMS.AND RZ, [UR6], R0 ;  /* 0x00000000ffff098c */ /* 0x0005e2000a800006 */
[----:B------:R-:W-:Y:S05]  /*e0a0*/  BRA `(.L_x_13) ;  /* 0x0000000000147947 */ /* 0x000fea0003800000 */
.L_x_15:
[----:B------:R-:W-:-:S07]  /*e0b0*/  MOV R2, 0xe0d0 ;  /* 0x0000e0d000027802 */ /* 0x000fce0000000f00 */
[----:B------:R-:W-:Y:S05]  /*e0c0*/  CALL.REL.NOINC `($__internal_0_$__cuda_sm10x_tcgen05_guardrail_trap_col_being_dealloced_not_returned_by_alloc) ;  /* 0x00000000002c7944 */ /* 0x000fea0003c00000 */
[----:B------:R-:W-:Y:S05]  /*e0d0*/  BRA `(.L_x_13) ;  /* 0x0000000000087947 */ /* 0x000fea0003800000 */
.L_x_14:
[----:B------:R-:W-:-:S07]  /*e0e0*/  MOV R2, 0xe100 ;  /* 0x0000e10000027802 */ /* 0x000fce0000000f00 */
[----:B------:R-:W-:Y:S05]  /*e0f0*/  CALL.REL.NOINC `($__internal_2_$__cuda_sm10x_tcgen05_guardrail_trap_unallocated_columns_being_dealloced) ;  /* 0x0000000000387944 */ /* 0x000fea0003c00000 */
.L_x_13:
[----:B------:R-:W-:Y:S01]  /*e100*/  NOP ;  /* 0x0000000000007918 */ /* 0x000fe20000000000 */
[----:B--2---:R-:W-:Y:S05]  /*e110*/  EXIT ;  /* 0x000000000000794d */ /* 0x004fea0003800000 */
.L_x_8:
[----:B------:R-:W0:Y:S02]  /*e120*/  SYNCS.PHASECHK.TRANS64.TRYWAIT P4, [UR11], R94 ;  /* 0x0000005eff0075a7 */ /* 0x000e24000808110b */
[----:B0-----:R-:W-:Y:S05]  /*e130*/  @!P4 BRA `(.L_x_8) ;  /* 0xfffffffc00f8c947 */ /* 0x001fea000383ffff */
[----:B------:R-:W-:Y:S05]  /*e140*/  BRA `(.L_x_16) ;  /* 0xffffff8800ec7947 */ /* 0x000fea000383ffff */
.L_x_12:
[----:B------:R-:W0:Y:S02]  /*e150*/  SYNCS.PHASECHK.TRANS64.TRYWAIT P0, [UR11], R2 ;  /* 0x00000002ff0075a7 */ /* 0x000e24000800110b */
[----:B0-----:R-:W-:Y:S05]  /*e160*/  @!P0 BRA `(.L_x_12) ;  /* 0xfffffffc00f88947 */ /* 0x001fea000383ffff */
[----:B------:R-:W-:Y:S05]  /*e170*/  BRA `(.L_x_11) ;  /* 0xffffffb8000c7947 */ /* 0x000fea000383ffff */
        .weak           $__internal_0_$__cuda_sm10x_tcgen05_guardrail_trap_col_being_dealloced_not_returned_by_alloc
        .type           $__internal_0_$__cuda_sm10x_tcgen05_guardrail_trap_col_being_dealloced_not_returned_by_alloc,@function
        .size           $__internal_0_$__cuda_sm10x_tcgen05_guardrail_trap_col_being_dealloced_not_returned_by_alloc,($__internal_1_$__cuda_sm10x_tcgen05_guardrail_trap_phase_invalid_during_alloc - $__internal_0_$__cuda_sm10x_tcgen05_guardrail_trap_col_being_dealloced_not_returned_by_alloc)
$__internal_0_$__cuda_sm10x_tcgen05_guardrail_trap_col_being_dealloced_not_returned_by_alloc:
[----:B------:R-:W-:Y:S05]  /*e180*/  BPT.TRAP 0x1 ;  /* 0x000000040000795c */ /* 0x000fea0000300000 */
[----:B------:R-:W-:-:S04]  /*e190*/  IMAD.MOV.U32 R3, RZ, RZ, 0x0 ;  /* 0x00000000ff037424 */ /* 0x000fc800078e00ff */
[----:B------:R-:W-:Y:S05]  /*e1a0*/  RET.REL.NODEC R2 `(matmul_kernel) ;  /* 0xffffff1c02947950 */ /* 0x000fea0003c3ffff */
        .weak           $__internal_1_$__cuda_sm10x_tcgen05_guardrail_trap_phase_invalid_during_alloc
        .type           $__internal_1_$__cuda_sm10x_tcgen05_guardrail_trap_phase_invalid_during_alloc,@function
        .size           $__internal_1_$__cuda_sm10x_tcgen05_guardrail_trap_phase_invalid_during_alloc,($__internal_2_$__cuda_sm10x_tcgen05_guardrail_trap_unallocated_columns_being_dealloced - $__internal_1_$__cuda_sm10x_tcgen05_guardrail_trap_phase_invalid_during_alloc)
$__internal_1_$__cuda_sm10x_tcgen05_guardrail_trap_phase_invalid_during_alloc:
[----:B------:R-:W-:Y:S05]  /*e1b0*/  BPT.TRAP 0x1 ;  /* 0x000000040000795c */ /* 0x000fea0000300000 */
[----:B------:R-:W-:-:S04]  /*e1c0*/  IMAD.MOV.U32 R3, RZ, RZ, 0x0 ;  /* 0x00000000ff037424 */ /* 0x000fc800078e00ff */
[----:B------:R-:W-:Y:S05]  /*e1d0*/  RET.REL.NODEC R2 `(matmul_kernel) ;  /* 0xffffff1c02887950 */ /* 0x000fea0003c3ffff */
        .weak           $__internal_2_$__cuda_sm10x_tcgen05_guardrail_trap_unallocated_columns_being_dealloced
        .type           $__internal_2_$__cuda_sm10x_tcgen05_guardrail_trap_unallocated_columns_being_dealloced,@function
        .size           $__internal_2_$__cuda_sm10x_tcgen05_guardrail_trap_unallocated_columns_being_dealloced,(.L_x_20 - $__internal_2_$__cuda_sm10x_tcgen05_guardrail_trap_unallocated_columns_being_dealloced)
$__internal_2_$__cuda_sm10x_tcgen05_guardrail_trap_unallocated_columns_being_dealloced:
[----:B------:R-:W-:Y:S05]  /*e1e0*/  BPT.TRAP 0x1 ;  /* 0x000000040000795c */ /* 0x000fea0000300000 */
[----:B------:R-:W-:-:S04]  /*e1f0*/  IMAD.MOV.U32 R3, RZ, RZ, 0x0 ;  /* 0x00000000ff037424 */ /* 0x000fc800078e00ff */
[----:B------:R-:W-:Y:S05]  /*e200*/  RET.REL.NODEC R2 `(matmul_kernel) ;  /* 0xffffff1c027c7950 */ /* 0x000fea0003c3ffff */
.L_x_17:
[----:B------:R-:W-:-:S00]  /*e210*/  BRA `(.L_x_17) ;  /* 0xfffffffc00fc7947 */ /* 0x000fc0000383ffff */
[----:B------:R-:W-:-:S00]  /*e220*/  NOP ;  /* 0x0000000000007918 */ /* 0x000fc00000000000 */
        /* <DEDUP_REMOVED lines=13> */
.L_x_20:


//--------------------- .nv.shared.matmul_kernel  --------------------------
	.section	.nv.shared.matmul_kernel,"aw",@nobits
	.sectionflags	@""
	.align	16
	.zero		1024


//--------------------- .nv.shared.reserved.0     --------------------------
	.section	.nv.shared.reserved.0,"aw",@nobits
	.align	8
	.weak		__nv_reservedSMEM_offset_0_alias
	.size		__nv_reservedSMEM_offset_0_alias, 0, 64
	.other		__nv_reservedSMEM_offset_0_alias,@"STO_CUDA_RESERVED_SHARED STV_DEFAULT"
__nv_reservedSMEM_offset_0_alias:
	.zero		0
.nv.shared.reserved.0:
	.zero		64
	.weak		__nv_reservedSMEM_allocation_phase
	.type		__nv_reservedSMEM_allocation_phase,@object
	.size		__nv_reservedSMEM_allocation_phase,(.L_0 - __nv_reservedSMEM_allocation_phase)
__nv_reservedSMEM_allocation_phase:
	.zero		1
.L_0:
	.zero		7
	.weak		__nv_reservedSMEM_devtool_atexit_pc
	.type		__nv_reservedSMEM_devtool_atexit_pc,@object
	.size		__nv_reservedSMEM_devtool_atexit_pc,(__nv_reservedSMEM_allocation_mask - __nv_reservedSMEM_devtool_atexit_pc)
__nv_reservedSMEM_devtool_atexit_pc:
	.zero		8
	.weak		__nv_reservedSMEM_allocation_mask
	.type		__nv_reservedSMEM_allocation_mask,@object
	.size		__nv_reservedSMEM_allocation_mask,(.L_2 - __nv_reservedSMEM_allocation_mask)
__nv_reservedSMEM_allocation_mask:
	.zero		4
.L_2:


//--------------------- .nv.constant0.matmul_kernel --------------------------
	.section	.nv.constant0.matmul_kernel,"a",@progbits
	.sectionflags	@""
	.align	4
.nv.constant0.matmul_kernel:
	.zero		976


//--------------------- SYMBOLS --------------------------

	.type		.nv.reservedSmem.offset0,@object
	.size		.nv.reservedSmem.offset0,0x4
	.type		.nv.reservedSmem.cap,@object
	.size		.nv.reservedSmem.cap,0x4
